	.target	sm_100a

	.elftype	@"ET_EXEC"


//--------------------- .note.nv.tkinfo           --------------------------
	.section	.note.nv.tkinfo,"",@"SHT_NOTE"
	.sectionflags	@"SHF_NOTE_NV_TKINFO"
	.tkinfo
        /*0018*/ 	.word	0x00000002
        /*0030*/ 	.string	""
        /*0030*/ 	.string	"ptxas"
        /*0030*/ 	.string	"Cuda compilation tools, release 13.0, V13.0.88"
        /*0030*/ 	.string	"Build cuda_13.0.r13.0/compiler.36424714_0"
        /*0030*/ 	.string	"-arch sm_100a -m 64 "



//--------------------- .note.nv.cuinfo           --------------------------
	.section	.note.nv.cuinfo,"",@"SHT_NOTE"
	.sectionflags	@"SHF_NOTE_NV_CUINFO"
        /*0018*/ 	.short	0x0002
        /*001a*/ 	.short	0x0064
        /*001c*/ 	.short	0x0082
	.zero		2


//--------------------- .nv.info                  --------------------------
	.section	.nv.info,"",@"SHT_CUDA_INFO"
	.align	4


	//----- nvinfo : EIATTR_REGCOUNT
	.align		4
        /*0000*/ 	.byte	0x04, 0x2f
        /*0002*/ 	.short	(.L_19 - .L_18)
	.align		4
.L_18:
        /*0004*/ 	.word	index@(_ZN7cutlass13device_kernelINS_4gemm6kernel13GemmUniversalIN4cute5tupleIJiiiiEEENS1_10collective13CollectiveMmaINS1_35MainloopSm100TmaUmmaWarpSpecializedILi34ELi2ELi4ENS5_IJNS4_1CILi1EEESB_SB_EEEEENS5_IJNSA_ILi128EEENSA_ILi64EEENSA_ILi32EEEEEENS_12float_e5m2_tENS5_IJlSB_lEEESI_SJ_NS4_8TiledMMAINS4_8MMA_AtomIJNS4_10MMA_TraitsINS4_19SM100_MMA_F8F6F4_SSEJSI_SI_fSE_SF_NS4_17integral_constantINS4_4UMMA5MajorELSQ_0EEESR_NSO_INSP_7ScaleInELSS_0EEEST_EEEEEENS4_6LayoutISC_NS5_IJNSA_ILi0EEESX_SX_EEEEENS5_IJNS4_10UnderscoreES10_S10_EEEEENS4_13SM90_TMA_LOADENS4_14ComposedLayoutINS4_7SwizzleILi1ELi4ELi3EEENS4_18smem_ptr_flag_bitsILi8EEENSW_INS5_IJNSA_ILi8EEESG_EEENS5_IJSG_SB_EEEEEEEvNS4_8identityES13_S1D_vS1E_EENS_8epilogue10collective18CollectiveEpilogueINS1G_23Sm100TmaWarpSpecializedILi1ELi1ELi64ELb0ELb0EEEJSH_NS5_IJNSW_ISE_SB_EENSW_ISF_SB_EEEEESI_SJ_SI_SJ_NS1G_6fusion15FusionCallbacksIS1K_NS1O_17LinearCombinationISI_fSI_fLNS_15FloatRoundStyleE2EEESH_S1N_JEEENS4_5SM1004TMEM4LOAD26SM100_TMEM_LOAD_32dp32b64xES13_NS14_INS15_ILi2ELi4ELi3EEES18_NSW_INS5_IJS19_SF_EEENS5_IJSF_SB_EEEEEEENS4_39AutoVectorizingCopyWithAssumedAlignmentILi128EEENS4_14SM90_TMA_STOREES22_S24_S24_EEEvvEEEEvNT_6ParamsE)
        /*0008*/ 	.word	0x000000c2


	//----- nvinfo : EIATTR_FRAME_SIZE
	.align		4
.L_19:
        /*000c*/ 	.byte	0x04, 0x11
        /*000e*/ 	.short	(.L_21 - .L_20)
	.align		4
.L_20:
        /*0010*/ 	.word	index@($__internal_2_$__cuda_sm10x_tcgen05_guardrail_trap_unallocated_columns_being_dealloced)
        /*0014*/ 	.word	0x00000000


	//----- nvinfo : EIATTR_FRAME_SIZE
	.align		4
.L_21:
        /*0018*/ 	.byte	0x04, 0x11
        /*001a*/ 	.short	(.L_23 - .L_22)
	.align		4
.L_22:
        /*001c*/ 	.word	index@($__internal_1_$__cuda_sm10x_tcgen05_guardrail_trap_phase_invalid_during_alloc)
        /*0020*/ 	.word	0x00000000


	//----- nvinfo : EIATTR_FRAME_SIZE
	.align		4
.L_23:
        /*0024*/ 	.byte	0x04, 0x11
        /*0026*/ 	.short	(.L_25 - .L_24)
	.align		4
.L_24:
        /*0028*/ 	.word	index@($__internal_0_$__cuda_sm10x_tcgen05_guardrail_trap_col_being_dealloced_not_returned_by_alloc)
        /*002c*/ 	.word	0x00000000


	//----- nvinfo : EIATTR_FRAME_SIZE
	.align		4
.L_25:
        /*0030*/ 	.byte	0x04, 0x11
        /*0032*/ 	.short	(.L_27 - .L_26)
	.align		4
.L_26:
        /*0034*/ 	.word	index@(_ZN7cutlass13device_kernelINS_4gemm6kernel13GemmUniversalIN4cute5tupleIJiiiiEEENS1_10collective13CollectiveMmaINS1_35MainloopSm100TmaUmmaWarpSpecializedILi34ELi2ELi4ENS5_IJNS4_1CILi1EEESB_SB_EEEEENS5_IJNSA_ILi128EEENSA_ILi64EEENSA_ILi32EEEEEENS_12float_e5m2_tENS5_IJlSB_lEEESI_SJ_NS4_8TiledMMAINS4_8MMA_AtomIJNS4_10MMA_TraitsINS4_19SM100_MMA_F8F6F4_SSEJSI_SI_fSE_SF_NS4_17integral_constantINS4_4UMMA5MajorELSQ_0EEESR_NSO_INSP_7ScaleInELSS_0EEEST_EEEEEENS4_6LayoutISC_NS5_IJNSA_ILi0EEESX_SX_EEEEENS5_IJNS4_10UnderscoreES10_S10_EEEEENS4_13SM90_TMA_LOADENS4_14ComposedLayoutINS4_7SwizzleILi1ELi4ELi3EEENS4_18smem_ptr_flag_bitsILi8EEENSW_INS5_IJNSA_ILi8EEESG_EEENS5_IJSG_SB_EEEEEEEvNS4_8identityES13_S1D_vS1E_EENS_8epilogue10collective18CollectiveEpilogueINS1G_23Sm100TmaWarpSpecializedILi1ELi1ELi64ELb0ELb0EEEJSH_NS5_IJNSW_ISE_SB_EENSW_ISF_SB_EEEEESI_SJ_SI_SJ_NS1G_6fusion15FusionCallbacksIS1K_NS1O_17LinearCombinationISI_fSI_fLNS_15FloatRoundStyleE2EEESH_S1N_JEEENS4_5SM1004TMEM4LOAD26SM100_TMEM_LOAD_32dp32b64xES13_NS14_INS15_ILi2ELi4ELi3EEES18_NSW_INS5_IJS19_SF_EEENS5_IJSF_SB_EEEEEEENS4_39AutoVectorizingCopyWithAssumedAlignmentILi128EEENS4_14SM90_TMA_STOREES22_S24_S24_EEEvvEEEEvNT_6ParamsE)
        /*0038*/ 	.word	0x00000000


	//----- nvinfo : EIATTR_MIN_STACK_SIZE
	.align		4
.L_27:
        /*003c*/ 	.byte	0x04, 0x12
        /*003e*/ 	.short	(.L_29 - .L_28)
	.align		4
.L_28:
        /*0040*/ 	.word	index@(_ZN7cutlass13device_kernelINS_4gemm6kernel13GemmUniversalIN4cute5tupleIJiiiiEEENS1_10collective13CollectiveMmaINS1_35MainloopSm100TmaUmmaWarpSpecializedILi34ELi2ELi4ENS5_IJNS4_1CILi1EEESB_SB_EEEEENS5_IJNSA_ILi128EEENSA_ILi64EEENSA_ILi32EEEEEENS_12float_e5m2_tENS5_IJlSB_lEEESI_SJ_NS4_8TiledMMAINS4_8MMA_AtomIJNS4_10MMA_TraitsINS4_19SM100_MMA_F8F6F4_SSEJSI_SI_fSE_SF_NS4_17integral_constantINS4_4UMMA5MajorELSQ_0EEESR_NSO_INSP_7ScaleInELSS_0EEEST_EEEEEENS4_6LayoutISC_NS5_IJNSA_ILi0EEESX_SX_EEEEENS5_IJNS4_10UnderscoreES10_S10_EEEEENS4_13SM90_TMA_LOADENS4_14ComposedLayoutINS4_7SwizzleILi1ELi4ELi3EEENS4_18smem_ptr_flag_bitsILi8EEENSW_INS5_IJNSA_ILi8EEESG_EEENS5_IJSG_SB_EEEEEEEvNS4_8identityES13_S1D_vS1E_EENS_8epilogue10collective18CollectiveEpilogueINS1G_23Sm100TmaWarpSpecializedILi1ELi1ELi64ELb0ELb0EEEJSH_NS5_IJNSW_ISE_SB_EENSW_ISF_SB_EEEEESI_SJ_SI_SJ_NS1G_6fusion15FusionCallbacksIS1K_NS1O_17LinearCombinationISI_fSI_fLNS_15FloatRoundStyleE2EEESH_S1N_JEEENS4_5SM1004TMEM4LOAD26SM100_TMEM_LOAD_32dp32b64xES13_NS14_INS15_ILi2ELi4ELi3EEES18_NSW_INS5_IJS19_SF_EEENS5_IJSF_SB_EEEEEEENS4_39AutoVectorizingCopyWithAssumedAlignmentILi128EEENS4_14SM90_TMA_STOREES22_S24_S24_EEEvvEEEEvNT_6ParamsE)
        /*0044*/ 	.word	0x00000000
.L_29:


//--------------------- .nv.compat                --------------------------
	.section	.nv.compat,"",@"SHT_CUDA_COMPAT_INFO"
	.align	4
        /*0000*/ 	.byte	0x02, 0x09, 0x01, 0x00, 0x02, 0x02, 0x02, 0x00, 0x02, 0x05, 0x05, 0x00, 0x03, 0x07, 0x01, 0x01
        /*0010*/ 	.byte	0x02, 0x03, 0x01, 0x00, 0x02, 0x06, 0x01, 0x00, 0x04, 0x0b, 0x08, 0x00, 0x09, 0x00, 0x00, 0x00
        /*0020*/ 	.byte	0x00, 0x00, 0x00, 0x00


//--------------------- .nv.info._ZN7cutlass13device_kernelINS_4gemm6kernel13GemmUniversalIN4cute5tupleIJiiiiEEENS1_10collective13CollectiveMmaINS1_35MainloopSm100TmaUmmaWarpSpecializedILi34ELi2ELi4ENS5_IJNS4_1CILi1EEESB_SB_EEEEENS5_IJNSA_ILi128EEENSA_ILi64EEENSA_ILi32EEEEEENS_12float_e5m2_tENS5_IJlSB_lEEESI_SJ_NS4_8TiledMMAINS4_8MMA_AtomIJNS4_10MMA_TraitsINS4_19SM100_MMA_F8F6F4_SSEJSI_SI_fSE_SF_NS4_17integral_constantINS4_4UMMA5MajorELSQ_0EEESR_NSO_INSP_7ScaleInELSS_0EEEST_EEEEEENS4_6LayoutISC_NS5_IJNSA_ILi0EEESX_SX_EEEEENS5_IJNS4_10UnderscoreES10_S10_EEEEENS4_13SM90_TMA_LOADENS4_14ComposedLayoutINS4_7SwizzleILi1ELi4ELi3EEENS4_18smem_ptr_flag_bitsILi8EEENSW_INS5_IJNSA_ILi8EEESG_EEENS5_IJSG_SB_EEEEEEEvNS4_8identityES13_S1D_vS1E_EENS_8epilogue10collective18CollectiveEpilogueINS1G_23Sm100TmaWarpSpecializedILi1ELi1ELi64ELb0ELb0EEEJSH_NS5_IJNSW_ISE_SB_EENSW_ISF_SB_EEEEESI_SJ_SI_SJ_NS1G_6fusion15FusionCallbacksIS1K_NS1O_17LinearCombinationISI_fSI_fLNS_15FloatRoundStyleE2EEESH_S1N_JEEENS4_5SM1004TMEM4LOAD26SM100_TMEM_LOAD_32dp32b64xES13_NS14_INS15_ILi2ELi4ELi3EEES18_NSW_INS5_IJS19_SF_EEENS5_IJSF_SB_EEEEEEENS4_39AutoVectorizingCopyWithAssumedAlignmentILi128EEENS4_14SM90_TMA_STOREES22_S24_S24_EEEvvEEEEvNT_6ParamsE --------------------------
	.section	.nv.info._ZN7cutlass13device_kernelINS_4gemm6kernel13GemmUniversalIN4cute5tupleIJiiiiEEENS1_10collective13CollectiveMmaINS1_35MainloopSm100TmaUmmaWarpSpecializedILi34ELi2ELi4ENS5_IJNS4_1CILi1EEESB_SB_EEEEENS5_IJNSA_ILi128EEENSA_ILi64EEENSA_ILi32EEEEEENS_12float_e5m2_tENS5_IJlSB_lEEESI_SJ_NS4_8TiledMMAINS4_8MMA_AtomIJNS4_10MMA_TraitsINS4_19SM100_MMA_F8F6F4_SSEJSI_SI_fSE_SF_NS4_17integral_constantINS4_4UMMA5MajorELSQ_0EEESR_NSO_INSP_7ScaleInELSS_0EEEST_EEEEEENS4_6LayoutISC_NS5_IJNSA_ILi0EEESX_SX_EEEEENS5_IJNS4_10UnderscoreES10_S10_EEEEENS4_13SM90_TMA_LOADENS4_14ComposedLayoutINS4_7SwizzleILi1ELi4ELi3EEENS4_18smem_ptr_flag_bitsILi8EEENSW_INS5_IJNSA_ILi8EEESG_EEENS5_IJSG_SB_EEEEEEEvNS4_8identityES13_S1D_vS1E_EENS_8epilogue10collective18CollectiveEpilogueINS1G_23Sm100TmaWarpSpecializedILi1ELi1ELi64ELb0ELb0EEEJSH_NS5_IJNSW_ISE_SB_EENSW_ISF_SB_EEEEESI_SJ_SI_SJ_NS1G_6fusion15FusionCallbacksIS1K_NS1O_17LinearCombinationISI_fSI_fLNS_15FloatRoundStyleE2EEESH_S1N_JEEENS4_5SM1004TMEM4LOAD26SM100_TMEM_LOAD_32dp32b64xES13_NS14_INS15_ILi2ELi4ELi3EEES18_NSW_INS5_IJS19_SF_EEENS5_IJSF_SB_EEEEEEENS4_39AutoVectorizingCopyWithAssumedAlignmentILi128EEENS4_14SM90_TMA_STOREES22_S24_S24_EEEvvEEEEvNT_6ParamsE,"",@"SHT_CUDA_INFO"
	.sectionflags	@""
	.align	4


	//----- nvinfo : EIATTR_CUDA_API_VERSION
	.align		4
        /*0000*/ 	.byte	0x04, 0x37
        /*0002*/ 	.short	(.L_31 - .L_30)
.L_30:
        /*0004*/ 	.word	0x00000082


	//----- nvinfo : EIATTR_KPARAM_INFO
	.align		4
.L_31:
        /*0008*/ 	.byte	0x04, 0x17
        /*000a*/ 	.short	(.L_33 - .L_32)
.L_32:
        /*000c*/ 	.word	0x00000000
        /*0010*/ 	.short	0x0000
        /*0012*/ 	.short	0x0000
        /*0014*/ 	.byte	0x00, 0xf0, 0x01, 0x20


	//----- nvinfo : EIATTR_AT_ENTRY_FRAGMENTS
	.align		4
.L_33:
        /*0018*/ 	.byte	0x04, 0x4f
        /*001a*/ 	.short	(.L_35 - .L_34)


	//   ....[0]....
.L_34:
        /*001c*/ 	.word	0x00000006


	//----- nvinfo : EIATTR_RESERVED_SMEM_USED
	.align		4
.L_35:
        /*0020*/ 	.byte	0x01, 0x41
	.zero		2


	//----- nvinfo : EIATTR_SPARSE_MMA_MASK
	.align		4
        /*0024*/ 	.byte	0x03, 0x50
        /*0026*/ 	.short	0x0000


	//----- nvinfo : EIATTR_TCGEN05_1CTA_USED
	.align		4
        /*0028*/ 	.byte	0x01, 0x51
	.zero		2


	//----- nvinfo : EIATTR_MAXREG_COUNT
	.align		4
        /*002c*/ 	.byte	0x03, 0x1b
        /*002e*/ 	.short	0x00ff


	//----- nvinfo : EIATTR_NUM_BARRIERS
	.align		4
        /*0030*/ 	.byte	0x02, 0x4c
        /*0032*/ 	.byte	0x07
	.zero		1


	//----- nvinfo : EIATTR_EXTERNS
	.align		4
        /*0034*/ 	.byte	0x04, 0x0f
        /*0036*/ 	.short	(.L_37 - .L_36)


	//   ....[0]....
	.align		4
.L_36:
        /*0038*/ 	.word	index@(__assertfail)


	//----- nvinfo : EIATTR_MERCURY_ISA_VERSION
	.align		4
.L_37:
        /*003c*/ 	.byte	0x03, 0x5f
        /*003e*/ 	.short	0x0101


	//----- nvinfo : EIATTR_INT_WARP_WIDE_INSTR_OFFSETS
	.align		4
        /*0040*/ 	.byte	0x04, 0x31
        /*0042*/ 	.short	(.L_39 - .L_38)


	//   ....[0]....
.L_38:
        /*0044*/ 	.word	0x00002170


	//   ....[1]....
        /*0048*/ 	.word	0x00004b50


	//   ....[2]....
        /*004c*/ 	.word	0x00004b70


	//   ....[3]....
        /*0050*/ 	.word	0x00004ba0


	//   ....[4]....
        /*0054*/ 	.word	0x000055b0


	//   ....[5]....
        /*0058*/ 	.word	0x000056a0


	//----- nvinfo : EIATTR_COOP_GROUP_MASK_REGIDS
	.align		4
.L_39:
        /*005c*/ 	.byte	0x04, 0x29
        /*005e*/ 	.short	(.L_41 - .L_40)


	//   ....[0]....
.L_40:
        /*0060*/ 	.word	0xffffffff


	//   ....[1]....
        /*0064*/ 	.word	0xffffffff


	//   ....[2]....
        /*0068*/ 	.word	0xffffffff


	//   ....[3]....
        /*006c*/ 	.word	0xffffffff


	//   ....[4]....
        /*0070*/ 	.word	0xffffffff


	//   ....[5]....
        /*0074*/ 	.word	0xffffffff


	//   ....[6]....
        /*0078*/ 	.word	0xffffffff


	//   ....[7]....
        /*007c*/ 	.word	0xffffffff


	//   ....[8]....
        /*0080*/ 	.word	0xffffffff


	//   ....[9]....
        /*0084*/ 	.word	0xffffffff


	//   ....[10]....
        /*0088*/ 	.word	0xffffffff


	//   ....[11]....
        /*008c*/ 	.word	0xffffffff


	//   ....[12]....
        /*0090*/ 	.word	0xffffffff


	//----- nvinfo : EIATTR_COOP_GROUP_INSTR_OFFSETS
	.align		4
.L_41:
        /*0094*/ 	.byte	0x04, 0x28
        /*0096*/ 	.short	(.L_43 - .L_42)


	//   ....[0]....
.L_42:
        /*0098*/ 	.word	0x00000090


	//   ....[1]....
        /*009c*/ 	.word	0x000004d0


	//   ....[2]....
        /*00a0*/ 	.word	0x00000a30


	//   ....[3]....
        /*00a4*/ 	.word	0x00000b70


	//   ....[4]....
        /*00a8*/ 	.word	0x00000c70


	//   ....[5]....
        /*00ac*/ 	.word	0x00000de0


	//   ....[6]....
        /*00b0*/ 	.word	0x00000f80


	//   ....[7]....
        /*00b4*/ 	.word	0x00002050


	//   ....[8]....
        /*00b8*/ 	.word	0x00003f10


	//   ....[9]....
        /*00bc*/ 	.word	0x00004120


	//   ....[10]....
        /*00c0*/ 	.word	0x00004150


	//   ....[11]....
        /*00c4*/ 	.word	0x00004a30


	//   ....[12]....
        /*00c8*/ 	.word	0x00004c60


	//----- nvinfo : EIATTR_VRC_CTA_INIT_COUNT
	.align		4
.L_43:
        /*00cc*/ 	.byte	0x02, 0x4a
        /*00ce*/ 	.byte	0x80
	.zero		1


	//----- nvinfo : EIATTR_SYSCALL_OFFSETS
	.align		4
        /*00d0*/ 	.byte	0x04, 0x46
        /*00d2*/ 	.short	(.L_45 - .L_44)


	//   ....[0]....
.L_44:
        /*00d4*/ 	.word	0x00006090


	//   ....[1]....
        /*00d8*/ 	.word	0x000061d0


	//   ....[2]....
        /*00dc*/ 	.word	0x00006970


	//----- nvinfo : EIATTR_MBARRIER_INSTR_OFFSETS
	.align		4
.L_45:
        /*00e0*/ 	.byte	0x04, 0x39
        /*00e2*/ 	.short	(.L_47 - .L_46)


	//   ....[0]....
.L_46:
        /*00e4*/ 	.word	0x000005d0
        /*00e8*/ 	.word	0x000000ff
        /*00ec*/ 	.word	0x00000000
        /*00f0*/ 	.short	0x0100
        /*00f2*/ 	.byte	0x05
	.zero		1


	//   ....[1]....
        /*00f4*/ 	.word	0x000005e0
        /*00f8*/ 	.word	0x000000ff
        /*00fc*/ 	.word	0x00000110
        /*0100*/ 	.short	0x0100
        /*0102*/ 	.byte	0x05
	.zero		1


	//   ....[2]....
        /*0104*/ 	.word	0x000005f0
        /*0108*/ 	.word	0x000000ff
        /*010c*/ 	.word	0x00000008
        /*0110*/ 	.short	0x0100
        /*0112*/ 	.byte	0x05
	.zero		1


	//   ....[3]....
        /*0114*/ 	.word	0x00000600
        /*0118*/ 	.word	0x000000ff
        /*011c*/ 	.word	0x00000118
        /*0120*/ 	.short	0x0100
        /*0122*/ 	.byte	0x05
	.zero		1


	//   ....[4]....
        /*0124*/ 	.word	0x00000610
        /*0128*/ 	.word	0x000000ff
        /*012c*/ 	.word	0x00000010
        /*0130*/ 	.short	0x0100
        /*0132*/ 	.byte	0x05
	.zero		1


	//   ....[5]....
        /*0134*/ 	.word	0x00000620
        /*0138*/ 	.word	0x000000ff
        /*013c*/ 	.word	0x00000120
        /*0140*/ 	.short	0x0100
        /*0142*/ 	.byte	0x05
	.zero		1


	//   ....[6]....
        /*0144*/ 	.word	0x00000630
        /*0148*/ 	.word	0x000000ff
        /*014c*/ 	.word	0x00000018
        /*0150*/ 	.short	0x0100
        /*0152*/ 	.byte	0x05
	.zero		1


	//   ....[7]....
        /*0154*/ 	.word	0x00000640
        /*0158*/ 	.word	0x000000ff
        /*015c*/ 	.word	0x00000128
        /*0160*/ 	.short	0x0100
        /*0162*/ 	.byte	0x05
	.zero		1


	//   ....[8]....
        /*0164*/ 	.word	0x00000650
        /*0168*/ 	.word	0x000000ff
        /*016c*/ 	.word	0x00000020
        /*0170*/ 	.short	0x0100
        /*0172*/ 	.byte	0x05
	.zero		1


	//   ....[9]....
        /*0174*/ 	.word	0x00000660
        /*0178*/ 	.word	0x000000ff
        /*017c*/ 	.word	0x00000130
        /*0180*/ 	.short	0x0100
        /*0182*/ 	.byte	0x05
	.zero		1


	//   ....[10]....
        /*0184*/ 	.word	0x00000670
        /*0188*/ 	.word	0x000000ff
        /*018c*/ 	.word	0x00000028
        /*0190*/ 	.short	0x0100
        /*0192*/ 	.byte	0x05
	.zero		1


	//   ....[11]....
        /*0194*/ 	.word	0x00000680
        /*0198*/ 	.word	0x000000ff
        /*019c*/ 	.word	0x00000138
        /*01a0*/ 	.short	0x0100
        /*01a2*/ 	.byte	0x05
	.zero		1


	//   ....[12]....
        /*01a4*/ 	.word	0x00000690
        /*01a8*/ 	.word	0x000000ff
        /*01ac*/ 	.word	0x00000030
        /*01b0*/ 	.short	0x0100
        /*01b2*/ 	.byte	0x05
	.zero		1


	//   ....[13]....
        /*01b4*/ 	.word	0x000006a0
        /*01b8*/ 	.word	0x000000ff
        /*01bc*/ 	.word	0x00000140
        /*01c0*/ 	.short	0x0100
        /*01c2*/ 	.byte	0x05
	.zero		1


	//   ....[14]....
        /*01c4*/ 	.word	0x000006b0
        /*01c8*/ 	.word	0x000000ff
        /*01cc*/ 	.word	0x00000038
        /*01d0*/ 	.short	0x0100
        /*01d2*/ 	.byte	0x05
	.zero		1


	//   ....[15]....
        /*01d4*/ 	.word	0x000006c0
        /*01d8*/ 	.word	0x000000ff
        /*01dc*/ 	.word	0x00000148
        /*01e0*/ 	.short	0x0100
        /*01e2*/ 	.byte	0x05
	.zero		1


	//   ....[16]....
        /*01e4*/ 	.word	0x000006d0
        /*01e8*/ 	.word	0x000000ff
        /*01ec*/ 	.word	0x00000040
        /*01f0*/ 	.short	0x0100
        /*01f2*/ 	.byte	0x05
	.zero		1


	//   ....[17]....
        /*01f4*/ 	.word	0x000006e0
        /*01f8*/ 	.word	0x000000ff
        /*01fc*/ 	.word	0x00000150
        /*0200*/ 	.short	0x0100
        /*0202*/ 	.byte	0x05
	.zero		1


	//   ....[18]....
        /*0204*/ 	.word	0x000006f0
        /*0208*/ 	.word	0x000000ff
        /*020c*/ 	.word	0x00000048
        /*0210*/ 	.short	0x0100
        /*0212*/ 	.byte	0x05
	.zero		1


	//   ....[19]....
        /*0214*/ 	.word	0x00000700
        /*0218*/ 	.word	0x000000ff
        /*021c*/ 	.word	0x00000158
        /*0220*/ 	.short	0x0100
        /*0222*/ 	.byte	0x05
	.zero		1


	//   ....[20]....
        /*0224*/ 	.word	0x00000710
        /*0228*/ 	.word	0x000000ff
        /*022c*/ 	.word	0x00000050
        /*0230*/ 	.short	0x0100
        /*0232*/ 	.byte	0x05
	.zero		1


	//   ....[21]....
        /*0234*/ 	.word	0x00000720
        /*0238*/ 	.word	0x000000ff
        /*023c*/ 	.word	0x00000160
        /*0240*/ 	.short	0x0100
        /*0242*/ 	.byte	0x05
	.zero		1


	//   ....[22]....
        /*0244*/ 	.word	0x00000730
        /*0248*/ 	.word	0x000000ff
        /*024c*/ 	.word	0x00000058
        /*0250*/ 	.short	0x0100
        /*0252*/ 	.byte	0x05
	.zero		1


	//   ....[23]....
        /*0254*/ 	.word	0x00000740
        /*0258*/ 	.word	0x000000ff
        /*025c*/ 	.word	0x00000168
        /*0260*/ 	.short	0x0100
        /*0262*/ 	.byte	0x05
	.zero		1


	//   ....[24]....
        /*0264*/ 	.word	0x00000750
        /*0268*/ 	.word	0x000000ff
        /*026c*/ 	.word	0x00000060
        /*0270*/ 	.short	0x0100
        /*0272*/ 	.byte	0x05
	.zero		1


	//   ....[25]....
        /*0274*/ 	.word	0x00000760
        /*0278*/ 	.word	0x000000ff
        /*027c*/ 	.word	0x00000170
        /*0280*/ 	.short	0x0100
        /*0282*/ 	.byte	0x05
	.zero		1


	//   ....[26]....
        /*0284*/ 	.word	0x00000770
        /*0288*/ 	.word	0x000000ff
        /*028c*/ 	.word	0x00000068
        /*0290*/ 	.short	0x0100
        /*0292*/ 	.byte	0x05
	.zero		1


	//   ....[27]....
        /*0294*/ 	.word	0x00000780
        /*0298*/ 	.word	0x000000ff
        /*029c*/ 	.word	0x00000178
        /*02a0*/ 	.short	0x0100
        /*02a2*/ 	.byte	0x05
	.zero		1


	//   ....[28]....
        /*02a4*/ 	.word	0x00000790
        /*02a8*/ 	.word	0x000000ff
        /*02ac*/ 	.word	0x00000070
        /*02b0*/ 	.short	0x0100
        /*02b2*/ 	.byte	0x05
	.zero		1


	//   ....[29]....
        /*02b4*/ 	.word	0x000007a0
        /*02b8*/ 	.word	0x000000ff
        /*02bc*/ 	.word	0x00000180
        /*02c0*/ 	.short	0x0100
        /*02c2*/ 	.byte	0x05
	.zero		1


	//   ....[30]....
        /*02c4*/ 	.word	0x000007b0
        /*02c8*/ 	.word	0x000000ff
        /*02cc*/ 	.word	0x00000078
        /*02d0*/ 	.short	0x0100
        /*02d2*/ 	.byte	0x05
	.zero		1


	//   ....[31]....
        /*02d4*/ 	.word	0x000007c0
        /*02d8*/ 	.word	0x000000ff
        /*02dc*/ 	.word	0x00000188
        /*02e0*/ 	.short	0x0100
        /*02e2*/ 	.byte	0x05
	.zero		1


	//   ....[32]....
        /*02e4*/ 	.word	0x000007d0
        /*02e8*/ 	.word	0x000000ff
        /*02ec*/ 	.word	0x00000080
        /*02f0*/ 	.short	0x0100
        /*02f2*/ 	.byte	0x05
	.zero		1


	//   ....[33]....
        /*02f4*/ 	.word	0x000007e0
        /*02f8*/ 	.word	0x000000ff
        /*02fc*/ 	.word	0x00000190
        /*0300*/ 	.short	0x0100
        /*0302*/ 	.byte	0x05
	.zero		1


	//   ....[34]....
        /*0304*/ 	.word	0x000007f0
        /*0308*/ 	.word	0x000000ff
        /*030c*/ 	.word	0x00000088
        /*0310*/ 	.short	0x0100
        /*0312*/ 	.byte	0x05
	.zero		1


	//   ....[35]....
        /*0314*/ 	.word	0x00000800
        /*0318*/ 	.word	0x000000ff
        /*031c*/ 	.word	0x00000198
        /*0320*/ 	.short	0x0100
        /*0322*/ 	.byte	0x05
	.zero		1


	//   ....[36]....
        /*0324*/ 	.word	0x00000810
        /*0328*/ 	.word	0x000000ff
        /*032c*/ 	.word	0x00000090
        /*0330*/ 	.short	0x0100
        /*0332*/ 	.byte	0x05
	.zero		1


	//   ....[37]....
        /*0334*/ 	.word	0x00000820
        /*0338*/ 	.word	0x000000ff
        /*033c*/ 	.word	0x000001a0
        /*0340*/ 	.short	0x0100
        /*0342*/ 	.byte	0x05
	.zero		1


	//   ....[38]....
        /*0344*/ 	.word	0x00000830
        /*0348*/ 	.word	0x000000ff
        /*034c*/ 	.word	0x00000098
        /*0350*/ 	.short	0x0100
        /*0352*/ 	.byte	0x05
	.zero		1


	//   ....[39]....
        /*0354*/ 	.word	0x00000840
        /*0358*/ 	.word	0x000000ff
        /*035c*/ 	.word	0x000001a8
        /*0360*/ 	.short	0x0100
        /*0362*/ 	.byte	0x05
	.zero		1


	//   ....[40]....
        /*0364*/ 	.word	0x00000850
        /*0368*/ 	.word	0x000000ff
        /*036c*/ 	.word	0x000000a0
        /*0370*/ 	.short	0x0100
        /*0372*/ 	.byte	0x05
	.zero		1


	//   ....[41]....
        /*0374*/ 	.word	0x00000860
        /*0378*/ 	.word	0x000000ff
        /*037c*/ 	.word	0x000001b0
        /*0380*/ 	.short	0x0100
        /*0382*/ 	.byte	0x05
	.zero		1


	//   ....[42]....
        /*0384*/ 	.word	0x00000870
        /*0388*/ 	.word	0x000000ff
        /*038c*/ 	.word	0x000000a8
        /*0390*/ 	.short	0x0100
        /*0392*/ 	.byte	0x05
	.zero		1


	//   ....[43]....
        /*0394*/ 	.word	0x00000880
        /*0398*/ 	.word	0x000000ff
        /*039c*/ 	.word	0x000001b8
        /*03a0*/ 	.short	0x0100
        /*03a2*/ 	.byte	0x05
	.zero		1


	//   ....[44]....
        /*03a4*/ 	.word	0x00000890
        /*03a8*/ 	.word	0x000000ff
        /*03ac*/ 	.word	0x000000b0
        /*03b0*/ 	.short	0x0100
        /*03b2*/ 	.byte	0x05
	.zero		1


	//   ....[45]....
        /*03b4*/ 	.word	0x000008a0
        /*03b8*/ 	.word	0x000000ff
        /*03bc*/ 	.word	0x000001c0
        /*03c0*/ 	.short	0x0100
        /*03c2*/ 	.byte	0x05
	.zero		1


	//   ....[46]....
        /*03c4*/ 	.word	0x000008b0
        /*03c8*/ 	.word	0x000000ff
        /*03cc*/ 	.word	0x000000b8
        /*03d0*/ 	.short	0x0100
        /*03d2*/ 	.byte	0x05
	.zero		1


	//   ....[47]....
        /*03d4*/ 	.word	0x000008c0
        /*03d8*/ 	.word	0x000000ff
        /*03dc*/ 	.word	0x000001c8
        /*03e0*/ 	.short	0x0100
        /*03e2*/ 	.byte	0x05
	.zero		1


	//   ....[48]....
        /*03e4*/ 	.word	0x000008d0
        /*03e8*/ 	.word	0x000000ff
        /*03ec*/ 	.word	0x000000c0
        /*03f0*/ 	.short	0x0100
        /*03f2*/ 	.byte	0x05
	.zero		1


	//   ....[49]....
        /*03f4*/ 	.word	0x000008e0
        /*03f8*/ 	.word	0x000000ff
        /*03fc*/ 	.word	0x000001d0
        /*0400*/ 	.short	0x0100
        /*0402*/ 	.byte	0x05
	.zero		1


	//   ....[50]....
        /*0404*/ 	.word	0x000008f0
        /*0408*/ 	.word	0x000000ff
        /*040c*/ 	.word	0x000000c8
        /*0410*/ 	.short	0x0100
        /*0412*/ 	.byte	0x05
	.zero		1


	//   ....[51]....
        /*0414*/ 	.word	0x00000900
        /*0418*/ 	.word	0x000000ff
        /*041c*/ 	.word	0x000001d8
        /*0420*/ 	.short	0x0100
        /*0422*/ 	.byte	0x05
	.zero		1


	//   ....[52]....
        /*0424*/ 	.word	0x00000910
        /*0428*/ 	.word	0x000000ff
        /*042c*/ 	.word	0x000000d0
        /*0430*/ 	.short	0x0100
        /*0432*/ 	.byte	0x05
	.zero		1


	//   ....[53]....
        /*0434*/ 	.word	0x00000920
        /*0438*/ 	.word	0x000000ff
        /*043c*/ 	.word	0x000001e0
        /*0440*/ 	.short	0x0100
        /*0442*/ 	.byte	0x05
	.zero		1


	//   ....[54]....
        /*0444*/ 	.word	0x00000930
        /*0448*/ 	.word	0x000000ff
        /*044c*/ 	.word	0x000000d8
        /*0450*/ 	.short	0x0100
        /*0452*/ 	.byte	0x05
	.zero		1


	//   ....[55]....
        /*0454*/ 	.word	0x00000940
        /*0458*/ 	.word	0x000000ff
        /*045c*/ 	.word	0x000001e8
        /*0460*/ 	.short	0x0100
        /*0462*/ 	.byte	0x05
	.zero		1


	//   ....[56]....
        /*0464*/ 	.word	0x00000950
        /*0468*/ 	.word	0x000000ff
        /*046c*/ 	.word	0x000000e0
        /*0470*/ 	.short	0x0100
        /*0472*/ 	.byte	0x05
	.zero		1


	//   ....[57]....
        /*0474*/ 	.word	0x00000960
        /*0478*/ 	.word	0x000000ff
        /*047c*/ 	.word	0x000001f0
        /*0480*/ 	.short	0x0100
        /*0482*/ 	.byte	0x05
	.zero		1


	//   ....[58]....
        /*0484*/ 	.word	0x00000970
        /*0488*/ 	.word	0x000000ff
        /*048c*/ 	.word	0x000000e8
        /*0490*/ 	.short	0x0100
        /*0492*/ 	.byte	0x05
	.zero		1


	//   ....[59]....
        /*0494*/ 	.word	0x00000980
        /*0498*/ 	.word	0x000000ff
        /*049c*/ 	.word	0x000001f8
        /*04a0*/ 	.short	0x0100
        /*04a2*/ 	.byte	0x05
	.zero		1


	//   ....[60]....
        /*04a4*/ 	.word	0x00000990
        /*04a8*/ 	.word	0x000000ff
        /*04ac*/ 	.word	0x000000f0
        /*04b0*/ 	.short	0x0100
        /*04b2*/ 	.byte	0x05
	.zero		1


	//   ....[61]....
        /*04b4*/ 	.word	0x000009a0
        /*04b8*/ 	.word	0x000000ff
        /*04bc*/ 	.word	0x00000200
        /*04c0*/ 	.short	0x0100
        /*04c2*/ 	.byte	0x05
	.zero		1


	//   ....[62]....
        /*04c4*/ 	.word	0x000009b0
        /*04c8*/ 	.word	0x000000ff
        /*04cc*/ 	.word	0x000000f8
        /*04d0*/ 	.short	0x0100
        /*04d2*/ 	.byte	0x05
	.zero		1


	//   ....[63]....
        /*04d4*/ 	.word	0x000009c0
        /*04d8*/ 	.word	0x000000ff
        /*04dc*/ 	.word	0x00000208
        /*04e0*/ 	.short	0x0100
        /*04e2*/ 	.byte	0x05
	.zero		1


	//   ....[64]....
        /*04e4*/ 	.word	0x000009d0
        /*04e8*/ 	.word	0x000000ff
        /*04ec*/ 	.word	0x00000100
        /*04f0*/ 	.short	0x0100
        /*04f2*/ 	.byte	0x05
	.zero		1


	//   ....[65]....
        /*04f4*/ 	.word	0x000009e0
        /*04f8*/ 	.word	0x000000ff
        /*04fc*/ 	.word	0x00000210
        /*0500*/ 	.short	0x0100
        /*0502*/ 	.byte	0x05
	.zero		1


	//   ....[66]....
        /*0504*/ 	.word	0x000009f0
        /*0508*/ 	.word	0x000000ff
        /*050c*/ 	.word	0x00000108
        /*0510*/ 	.short	0x0100
        /*0512*/ 	.byte	0x05
	.zero		1


	//   ....[67]....
        /*0514*/ 	.word	0x00000a00
        /*0518*/ 	.word	0x000000ff
        /*051c*/ 	.word	0x00000218
        /*0520*/ 	.short	0x0100
        /*0522*/ 	.byte	0x05
	.zero		1


	//   ....[68]....
        /*0524*/ 	.word	0x00000b40
        /*0528*/ 	.word	0x000000ff
        /*052c*/ 	.word	0x00000220
        /*0530*/ 	.short	0x0100
        /*0532*/ 	.byte	0x06
	.zero		1


	//   ....[69]....
        /*0534*/ 	.word	0x00000b50
        /*0538*/ 	.word	0x000000ff
        /*053c*/ 	.word	0x00000228
        /*0540*/ 	.short	0x0100
        /*0542*/ 	.byte	0x06
	.zero		1


	//   ....[70]....
        /*0544*/ 	.word	0x00000c40
        /*0548*/ 	.word	0x000000ff
        /*054c*/ 	.word	0x00000230
        /*0550*/ 	.short	0x0100
        /*0552*/ 	.byte	0x05
	.zero		1


	//   ....[71]....
        /*0554*/ 	.word	0x00000c50
        /*0558*/ 	.word	0x000000ff
        /*055c*/ 	.word	0x00000238
        /*0560*/ 	.short	0x0100
        /*0562*/ 	.byte	0x05
	.zero		1


	//   ....[72]....
        /*0564*/ 	.word	0x00000d90
        /*0568*/ 	.word	0x000000ff
        /*056c*/ 	.word	0x00000240
        /*0570*/ 	.short	0x0100
        /*0572*/ 	.byte	0x05
	.zero		1


	//   ....[73]....
        /*0574*/ 	.word	0x00000da0
        /*0578*/ 	.word	0x000000ff
        /*057c*/ 	.word	0x00000250
        /*0580*/ 	.short	0x0100
        /*0582*/ 	.byte	0x05
	.zero		1


	//   ....[74]....
        /*0584*/ 	.word	0x00000db0
        /*0588*/ 	.word	0x000000ff
        /*058c*/ 	.word	0x00000248
        /*0590*/ 	.short	0x0100
        /*0592*/ 	.byte	0x05
	.zero		1


	//   ....[75]....
        /*0594*/ 	.word	0x00000dc0
        /*0598*/ 	.word	0x000000ff
        /*059c*/ 	.word	0x00000258
        /*05a0*/ 	.short	0x0100
        /*05a2*/ 	.byte	0x05
	.zero		1


	//   ....[76]....
        /*05a4*/ 	.word	0x00000ef0
        /*05a8*/ 	.word	0x000000ff
        /*05ac*/ 	.word	0x00000260
        /*05b0*/ 	.short	0x0100
        /*05b2*/ 	.byte	0x06
	.zero		1


	//   ....[77]....
        /*05b4*/ 	.word	0x00000f00
        /*05b8*/ 	.word	0x000000ff
        /*05bc*/ 	.word	0x00000280
        /*05c0*/ 	.short	0x0100
        /*05c2*/ 	.byte	0x06
	.zero		1


	//   ....[78]....
        /*05c4*/ 	.word	0x00000f10
        /*05c8*/ 	.word	0x000000ff
        /*05cc*/ 	.word	0x00000268
        /*05d0*/ 	.short	0x0100
        /*05d2*/ 	.byte	0x06
	.zero		1


	//   ....[79]....
        /*05d4*/ 	.word	0x00000f20
        /*05d8*/ 	.word	0x000000ff
        /*05dc*/ 	.word	0x00000288
        /*05e0*/ 	.short	0x0100
        /*05e2*/ 	.byte	0x06
	.zero		1


	//   ....[80]....
        /*05e4*/ 	.word	0x00000f30
        /*05e8*/ 	.word	0x000000ff
        /*05ec*/ 	.word	0x00000270
        /*05f0*/ 	.short	0x0100
        /*05f2*/ 	.byte	0x06
	.zero		1


	//   ....[81]....
        /*05f4*/ 	.word	0x00000f40
        /*05f8*/ 	.word	0x000000ff
        /*05fc*/ 	.word	0x00000290
        /*0600*/ 	.short	0x0100
        /*0602*/ 	.byte	0x06
	.zero		1


	//   ....[82]....
        /*0604*/ 	.word	0x00000f50
        /*0608*/ 	.word	0x000000ff
        /*060c*/ 	.word	0x00000278
        /*0610*/ 	.short	0x0100
        /*0612*/ 	.byte	0x06
	.zero		1


	//   ....[83]....
        /*0614*/ 	.word	0x00000f60
        /*0618*/ 	.word	0x000000ff
        /*061c*/ 	.word	0x00000298
        /*0620*/ 	.short	0x0100
        /*0622*/ 	.byte	0x06
	.zero		1


	//   ....[84]....
        /*0624*/ 	.word	0x00001050
        /*0628*/ 	.word	0x000000ff
        /*062c*/ 	.word	0x000002a0
        /*0630*/ 	.short	0x0100
        /*0632*/ 	.byte	0x05
	.zero		1


	//   ....[85]....
        /*0634*/ 	.word	0x00001060
        /*0638*/ 	.word	0x000000ff
        /*063c*/ 	.word	0x000002b0
        /*0640*/ 	.short	0x0100
        /*0642*/ 	.byte	0x05
	.zero		1


	//   ....[86]....
        /*0644*/ 	.word	0x00001070
        /*0648*/ 	.word	0x000000ff
        /*064c*/ 	.word	0x000002a8
        /*0650*/ 	.short	0x0100
        /*0652*/ 	.byte	0x05
	.zero		1


	//   ....[87]....
        /*0654*/ 	.word	0x00001080
        /*0658*/ 	.word	0x000000ff
        /*065c*/ 	.word	0x000002b8
        /*0660*/ 	.short	0x0100
        /*0662*/ 	.byte	0x05
	.zero		1


	//   ....[88]....
        /*0664*/ 	.word	0x00001950
        /*0668*/ 	.word	0x00000003
        /*066c*/ 	.word	0x000002b0
        /*0670*/ 	.short	0x010a
        /*0672*/ 	.byte	0xff
	.zero		1


	//   ....[89]....
        /*0674*/ 	.word	0x00001980
        /*0678*/ 	.word	0x00000003
        /*067c*/ 	.word	0x000002a0
        /*0680*/ 	.short	0x0101
        /*0682*/ 	.byte	0xff
	.zero		1


	//   ....[90]....
        /*0684*/ 	.word	0x00001a50
        /*0688*/ 	.word	0x000000ff
        /*068c*/ 	.word	0x00000110
        /*0690*/ 	.short	0x010a
        /*0692*/ 	.byte	0x08
	.zero		1


	//   ....[91]....
        /*0694*/ 	.word	0x00001af0
        /*0698*/ 	.word	0x000000ff
        /*069c*/ 	.word	0x00000110
        /*06a0*/ 	.short	0x010a
        /*06a2*/ 	.byte	0x21
	.zero		1


	//   ....[92]....
        /*06a4*/ 	.word	0x00001c40
        /*06a8*/ 	.word	0x000000ff
        /*06ac*/ 	.word	0x00000110
        /*06b0*/ 	.short	0x010a
        /*06b2*/ 	.byte	0x08
	.zero		1


	//   ....[93]....
        /*06b4*/ 	.word	0x00001d50
        /*06b8*/ 	.word	0x000000ff
        /*06bc*/ 	.word	0x00000238
        /*06c0*/ 	.short	0x0101
        /*06c2*/ 	.byte	0x04
	.zero		1


	//   ....[94]....
        /*06c4*/ 	.word	0x00001d70
        /*06c8*/ 	.word	0x000000ff
        /*06cc*/ 	.word	0x00000110
        /*06d0*/ 	.short	0x010a
        /*06d2*/ 	.byte	0x08
	.zero		1


	//   ....[95]....
        /*06d4*/ 	.word	0x00001df0
        /*06d8*/ 	.word	0x000000ff
        /*06dc*/ 	.word	0x00000110
        /*06e0*/ 	.short	0x010a
        /*06e2*/ 	.byte	0x11
	.zero		1


	//   ....[96]....
        /*06e4*/ 	.word	0x00001f40
        /*06e8*/ 	.word	0x000000ff
        /*06ec*/ 	.word	0x00000110
        /*06f0*/ 	.short	0x010a
        /*06f2*/ 	.byte	0x08
	.zero		1


	//   ....[97]....
        /*06f4*/ 	.word	0x00002080
        /*06f8*/ 	.word	0x00000002
        /*06fc*/ 	.word	0x00000240
        /*0700*/ 	.short	0x010a
        /*0702*/ 	.byte	0xff
	.zero		1


	//   ....[98]....
        /*0704*/ 	.word	0x00002140
        /*0708*/ 	.word	0x00000002
        /*070c*/ 	.word	0x00000000
        /*0710*/ 	.short	0x0101
        /*0712*/ 	.byte	0xff
	.zero		1


	//   ....[99]....
        /*0714*/ 	.word	0x000026a0
        /*0718*/ 	.word	0x000000ff
        /*071c*/ 	.word	0x00000000
        /*0720*/ 	.short	0x010a
        /*0722*/ 	.byte	0x05
	.zero		1


	//   ....[100]....
        /*0724*/ 	.word	0x00002730
        /*0728*/ 	.word	0x000000ff
        /*072c*/ 	.word	0x00000000
        /*0730*/ 	.short	0x010a
        /*0732*/ 	.byte	0x05
	.zero		1


	//   ....[101]....
        /*0734*/ 	.word	0x000027c0
        /*0738*/ 	.word	0x000000ff
        /*073c*/ 	.word	0x00000000
        /*0740*/ 	.short	0x010a
        /*0742*/ 	.byte	0x05
	.zero		1


	//   ....[102]....
        /*0744*/ 	.word	0x00002850
        /*0748*/ 	.word	0x000000ff
        /*074c*/ 	.word	0x00000000
        /*0750*/ 	.short	0x010a
        /*0752*/ 	.byte	0x05
	.zero		1


	//   ....[103]....
        /*0754*/ 	.word	0x000028e0
        /*0758*/ 	.word	0x000000ff
        /*075c*/ 	.word	0x00000000
        /*0760*/ 	.short	0x010a
        /*0762*/ 	.byte	0x05
	.zero		1


	//   ....[104]....
        /*0764*/ 	.word	0x00002970
        /*0768*/ 	.word	0x000000ff
        /*076c*/ 	.word	0x00000000
        /*0770*/ 	.short	0x010a
        /*0772*/ 	.byte	0x05
	.zero		1


	//   ....[105]....
        /*0774*/ 	.word	0x00002a00
        /*0778*/ 	.word	0x000000ff
        /*077c*/ 	.word	0x00000000
        /*0780*/ 	.short	0x010a
        /*0782*/ 	.byte	0x05
	.zero		1


	//   ....[106]....
        /*0784*/ 	.word	0x00002a90
        /*0788*/ 	.word	0x000000ff
        /*078c*/ 	.word	0x00000000
        /*0790*/ 	.short	0x010a
        /*0792*/ 	.byte	0x05
	.zero		1


	//   ....[107]....
        /*0794*/ 	.word	0x00002b20
        /*0798*/ 	.word	0x000000ff
        /*079c*/ 	.word	0x00000000
        /*07a0*/ 	.short	0x010a
        /*07a2*/ 	.byte	0x05
	.zero		1


	//   ....[108]....
        /*07a4*/ 	.word	0x00002bb0
        /*07a8*/ 	.word	0x000000ff
        /*07ac*/ 	.word	0x00000000
        /*07b0*/ 	.short	0x010a
        /*07b2*/ 	.byte	0x05
	.zero		1


	//   ....[109]....
        /*07b4*/ 	.word	0x00002c40
        /*07b8*/ 	.word	0x000000ff
        /*07bc*/ 	.word	0x00000000
        /*07c0*/ 	.short	0x010a
        /*07c2*/ 	.byte	0x05
	.zero		1


	//   ....[110]....
        /*07c4*/ 	.word	0x00002cd0
        /*07c8*/ 	.word	0x000000ff
        /*07cc*/ 	.word	0x00000000
        /*07d0*/ 	.short	0x010a
        /*07d2*/ 	.byte	0x05
	.zero		1


	//   ....[111]....
        /*07d4*/ 	.word	0x00002d60
        /*07d8*/ 	.word	0x000000ff
        /*07dc*/ 	.word	0x00000000
        /*07e0*/ 	.short	0x010a
        /*07e2*/ 	.byte	0x05
	.zero		1


	//   ....[112]....
        /*07e4*/ 	.word	0x00002df0
        /*07e8*/ 	.word	0x000000ff
        /*07ec*/ 	.word	0x00000000
        /*07f0*/ 	.short	0x010a
        /*07f2*/ 	.byte	0x05
	.zero		1


	//   ....[113]....
        /*07f4*/ 	.word	0x00002e80
        /*07f8*/ 	.word	0x000000ff
        /*07fc*/ 	.word	0x00000000
        /*0800*/ 	.short	0x010a
        /*0802*/ 	.byte	0x05
	.zero		1


	//   ....[114]....
        /*0804*/ 	.word	0x00002f10
        /*0808*/ 	.word	0x000000ff
        /*080c*/ 	.word	0x00000000
        /*0810*/ 	.short	0x010a
        /*0812*/ 	.byte	0x05
	.zero		1


	//   ....[115]....
        /*0814*/ 	.word	0x00002fa0
        /*0818*/ 	.word	0x000000ff
        /*081c*/ 	.word	0x00000000
        /*0820*/ 	.short	0x010a
        /*0822*/ 	.byte	0x05
	.zero		1


	//   ....[116]....
        /*0824*/ 	.word	0x00003030
        /*0828*/ 	.word	0x000000ff
        /*082c*/ 	.word	0x00000000
        /*0830*/ 	.short	0x010a
        /*0832*/ 	.byte	0x05
	.zero		1


	//   ....[117]....
        /*0834*/ 	.word	0x000030c0
        /*0838*/ 	.word	0x000000ff
        /*083c*/ 	.word	0x00000000
        /*0840*/ 	.short	0x010a
        /*0842*/ 	.byte	0x05
	.zero		1


	//   ....[118]....
        /*0844*/ 	.word	0x00003150
        /*0848*/ 	.word	0x000000ff
        /*084c*/ 	.word	0x00000000
        /*0850*/ 	.short	0x010a
        /*0852*/ 	.byte	0x05
	.zero		1


	//   ....[119]....
        /*0854*/ 	.word	0x000031e0
        /*0858*/ 	.word	0x000000ff
        /*085c*/ 	.word	0x00000000
        /*0860*/ 	.short	0x010a
        /*0862*/ 	.byte	0x05
	.zero		1


	//   ....[120]....
        /*0864*/ 	.word	0x00003270
        /*0868*/ 	.word	0x000000ff
        /*086c*/ 	.word	0x00000000
        /*0870*/ 	.short	0x010a
        /*0872*/ 	.byte	0x05
	.zero		1


	//   ....[121]....
        /*0874*/ 	.word	0x00003300
        /*0878*/ 	.word	0x000000ff
        /*087c*/ 	.word	0x00000000
        /*0880*/ 	.short	0x010a
        /*0882*/ 	.byte	0x05
	.zero		1


	//   ....[122]....
        /*0884*/ 	.word	0x00003390
        /*0888*/ 	.word	0x000000ff
        /*088c*/ 	.word	0x00000000
        /*0890*/ 	.short	0x010a
        /*0892*/ 	.byte	0x05
	.zero		1


	//   ....[123]....
        /*0894*/ 	.word	0x00003420
        /*0898*/ 	.word	0x000000ff
        /*089c*/ 	.word	0x00000000
        /*08a0*/ 	.short	0x010a
        /*08a2*/ 	.byte	0x05
	.zero		1


	//   ....[124]....
        /*08a4*/ 	.word	0x000034b0
        /*08a8*/ 	.word	0x000000ff
        /*08ac*/ 	.word	0x00000000
        /*08b0*/ 	.short	0x010a
        /*08b2*/ 	.byte	0x05
	.zero		1


	//   ....[125]....
        /*08b4*/ 	.word	0x00003540
        /*08b8*/ 	.word	0x000000ff
        /*08bc*/ 	.word	0x00000000
        /*08c0*/ 	.short	0x010a
        /*08c2*/ 	.byte	0x05
	.zero		1


	//   ....[126]....
        /*08c4*/ 	.word	0x000035d0
        /*08c8*/ 	.word	0x000000ff
        /*08cc*/ 	.word	0x00000000
        /*08d0*/ 	.short	0x010a
        /*08d2*/ 	.byte	0x05
	.zero		1


	//   ....[127]....
        /*08d4*/ 	.word	0x00003660
        /*08d8*/ 	.word	0x000000ff
        /*08dc*/ 	.word	0x00000000
        /*08e0*/ 	.short	0x010a
        /*08e2*/ 	.byte	0x05
	.zero		1


	//   ....[128]....
        /*08e4*/ 	.word	0x000036f0
        /*08e8*/ 	.word	0x000000ff
        /*08ec*/ 	.word	0x00000000
        /*08f0*/ 	.short	0x010a
        /*08f2*/ 	.byte	0x05
	.zero		1


	//   ....[129]....
        /*08f4*/ 	.word	0x00003780
        /*08f8*/ 	.word	0x000000ff
        /*08fc*/ 	.word	0x00000000
        /*0900*/ 	.short	0x010a
        /*0902*/ 	.byte	0x05
	.zero		1


	//   ....[130]....
        /*0904*/ 	.word	0x00003810
        /*0908*/ 	.word	0x000000ff
        /*090c*/ 	.word	0x00000000
        /*0910*/ 	.short	0x010a
        /*0912*/ 	.byte	0x05
	.zero		1


	//   ....[131]....
        /*0914*/ 	.word	0x000038a0
        /*0918*/ 	.word	0x000000ff
        /*091c*/ 	.word	0x00000000
        /*0920*/ 	.short	0x010a
        /*0922*/ 	.byte	0x05
	.zero		1


	//   ....[132]....
        /*0924*/ 	.word	0x00003940
        /*0928*/ 	.word	0x00000000
        /*092c*/ 	.word	0x00000000
        /*0930*/ 	.short	0x010a
        /*0932*/ 	.byte	0xff
	.zero		1


	//   ....[133]....
        /*0934*/ 	.word	0x00003a60
        /*0938*/ 	.word	0x00000000
        /*093c*/ 	.word	0x000002a0
        /*0940*/ 	.short	0x010a
        /*0942*/ 	.byte	0xff
	.zero		1


	//   ....[134]....
        /*0944*/ 	.word	0x00003ac0
        /*0948*/ 	.word	0x00000004
        /*094c*/ 	.word	0x00000000
        /*0950*/ 	.short	0x0101
        /*0952*/ 	.byte	0xff
	.zero		1


	//   ....[135]....
        /*0954*/ 	.word	0x00003ae0
        /*0958*/ 	.word	0x000000ff
        /*095c*/ 	.word	0x00000250
        /*0960*/ 	.short	0x010a
        /*0962*/ 	.byte	0x05
	.zero		1


	//   ....[136]....
        /*0964*/ 	.word	0x00003c00
        /*0968*/ 	.word	0x00000000
        /*096c*/ 	.word	0x00000240
        /*0970*/ 	.short	0x010a
        /*0972*/ 	.byte	0xff
	.zero		1


	//   ....[137]....
        /*0974*/ 	.word	0x00003d10
        /*0978*/ 	.word	0x00000000
        /*097c*/ 	.word	0x00000000
        /*0980*/ 	.short	0x0101
        /*0982*/ 	.byte	0xff
	.zero		1


	//   ....[138]....
        /*0984*/ 	.word	0x00003da0
        /*0988*/ 	.word	0x000000ff
        /*098c*/ 	.word	0x00000250
        /*0990*/ 	.short	0x0106
        /*0992*/ 	.byte	0x05
	.zero		1


	//   ....[139]....
        /*0994*/ 	.word	0x00003dc0
        /*0998*/ 	.word	0x000000ff
        /*099c*/ 	.word	0x00000250
        /*09a0*/ 	.short	0x010a
        /*09a2*/ 	.byte	0x05
	.zero		1


	//   ....[140]....
        /*09a4*/ 	.word	0x00003e50
        /*09a8*/ 	.word	0x000000ff
        /*09ac*/ 	.word	0x00000250
        /*09b0*/ 	.short	0x0106
        /*09b2*/ 	.byte	0x04
	.zero		1


	//   ....[141]....
        /*09b4*/ 	.word	0x00003e90
        /*09b8*/ 	.word	0x00000000
        /*09bc*/ 	.word	0x00000250
        /*09c0*/ 	.short	0x010a
        /*09c2*/ 	.byte	0xff
	.zero		1


	//   ....[142]....
        /*09c4*/ 	.word	0x00004370
        /*09c8*/ 	.word	0x00000000
        /*09cc*/ 	.word	0x00000240
        /*09d0*/ 	.short	0x010a
        /*09d2*/ 	.byte	0xff
	.zero		1


	//   ....[143]....
        /*09d4*/ 	.word	0x00004470
        /*09d8*/ 	.word	0x00000003
        /*09dc*/ 	.word	0x00000000
        /*09e0*/ 	.short	0x0101
        /*09e2*/ 	.byte	0xff
	.zero		1


	//   ....[144]....
        /*09e4*/ 	.word	0x00004480
        /*09e8*/ 	.word	0x000000ff
        /*09ec*/ 	.word	0x00000000
        /*09f0*/ 	.short	0x010a
        /*09f2*/ 	.byte	0x04
	.zero		1


	//   ....[145]....
        /*09f4*/ 	.word	0x000044a0
        /*09f8*/ 	.word	0x000000ff
        /*09fc*/ 	.word	0x00000280
        /*0a00*/ 	.short	0x010a
        /*0a02*/ 	.byte	0x09
	.zero		1


	//   ....[146]....
        /*0a04*/ 	.word	0x00004580
        /*0a08*/ 	.word	0x000000ff
        /*0a0c*/ 	.word	0x00000000
        /*0a10*/ 	.short	0x010a
        /*0a12*/ 	.byte	0x07
	.zero		1


	//   ....[147]....
        /*0a14*/ 	.word	0x000046b0
        /*0a18*/ 	.word	0x000000ff
        /*0a1c*/ 	.word	0x00000000
        /*0a20*/ 	.short	0x010a
        /*0a22*/ 	.byte	0x04
	.zero		1


	//   ....[148]....
        /*0a24*/ 	.word	0x00004860
        /*0a28*/ 	.word	0x000000ff
        /*0a2c*/ 	.word	0x00000000
        /*0a30*/ 	.short	0x010a
        /*0a32*/ 	.byte	0x05
	.zero		1


	//   ....[149]....
        /*0a34*/ 	.word	0x000048f0
        /*0a38*/ 	.word	0x000000ff
        /*0a3c*/ 	.word	0x00000000
        /*0a40*/ 	.short	0x010a
        /*0a42*/ 	.byte	0x05
	.zero		1


	//   ....[150]....
        /*0a44*/ 	.word	0x00004980
        /*0a48*/ 	.word	0x000000ff
        /*0a4c*/ 	.word	0x00000000
        /*0a50*/ 	.short	0x010a
        /*0a52*/ 	.byte	0x05
	.zero		1


	//   ....[151]....
        /*0a54*/ 	.word	0x00004a10
        /*0a58*/ 	.word	0x000000ff
        /*0a5c*/ 	.word	0x00000000
        /*0a60*/ 	.short	0x010a
        /*0a62*/ 	.byte	0x07
	.zero		1


	//   ....[152]....
        /*0a64*/ 	.word	0x00004e50
        /*0a68*/ 	.word	0x00000000
        /*0a6c*/ 	.word	0x00000240
        /*0a70*/ 	.short	0x010a
        /*0a72*/ 	.byte	0xff
	.zero		1


	//   ....[153]....
        /*0a74*/ 	.word	0x00004f40
        /*0a78*/ 	.word	0x00000000
        /*0a7c*/ 	.word	0x00000000
        /*0a80*/ 	.short	0x0101
        /*0a82*/ 	.byte	0xff
	.zero		1


	//   ....[154]....
        /*0a84*/ 	.word	0x00005260
        /*0a88*/ 	.word	0x000000ff
        /*0a8c*/ 	.word	0x00000238
        /*0a90*/ 	.short	0x010a
        /*0a92*/ 	.byte	0x06
	.zero		1


	//   ....[155]....
        /*0a94*/ 	.word	0x000053e0
        /*0a98*/ 	.word	0x000000ff
        /*0a9c*/ 	.word	0x00000228
        /*0aa0*/ 	.short	0x010a
        /*0aa2*/ 	.byte	0x06
	.zero		1


	//   ....[156]....
        /*0aa4*/ 	.word	0x00005710
        /*0aa8*/ 	.word	0x000000ff
        /*0aac*/ 	.word	0x00000220
        /*0ab0*/ 	.short	0x010b
        /*0ab2*/ 	.byte	0x06
	.zero		1


	//   ....[157]....
        /*0ab4*/ 	.word	0x00005730
        /*0ab8*/ 	.word	0x000000ff
        /*0abc*/ 	.word	0x00000000
        /*0ac0*/ 	.short	0x0101
        /*0ac2*/ 	.byte	0x25
	.zero		1


	//   ....[158]....
        /*0ac4*/ 	.word	0x00005770
        /*0ac8*/ 	.word	0x00000000
        /*0acc*/ 	.word	0x00000228
        /*0ad0*/ 	.short	0x010a
        /*0ad2*/ 	.byte	0xff
	.zero		1


	//   ....[159]....
        /*0ad4*/ 	.word	0x00005aa0
        /*0ad8*/ 	.word	0x00000000
        /*0adc*/ 	.word	0x00000240
        /*0ae0*/ 	.short	0x010a
        /*0ae2*/ 	.byte	0xff
	.zero		1


	//   ....[160]....
        /*0ae4*/ 	.word	0x00005bb0
        /*0ae8*/ 	.word	0x00000000
        /*0aec*/ 	.word	0x00000000
        /*0af0*/ 	.short	0x0101
        /*0af2*/ 	.byte	0xff
	.zero		1


	//   ....[161]....
        /*0af4*/ 	.word	0x00006550
        /*0af8*/ 	.word	0x000000ff
        /*0afc*/ 	.word	0x00000220
        /*0b00*/ 	.short	0x010a
        /*0b02*/ 	.byte	0x2b
	.zero		1


	//   ....[162]....
        /*0b04*/ 	.word	0x00006560
        /*0b08*/ 	.word	0x0000009c
        /*0b0c*/ 	.word	0x00000260
        /*0b10*/ 	.short	0x010a
        /*0b12*/ 	.byte	0xff
	.zero		1


	//   ....[163]....
        /*0b14*/ 	.word	0x000066f0
        /*0b18*/ 	.word	0x000000ff
        /*0b1c*/ 	.word	0x00000220
        /*0b20*/ 	.short	0x010a
        /*0b22*/ 	.byte	0x2b
	.zero		1


	//   ....[164]....
        /*0b24*/ 	.word	0x000067f0
        /*0b28*/ 	.word	0x000000ff
        /*0b2c*/ 	.word	0x00000000
        /*0b30*/ 	.short	0x0101
        /*0b32*/ 	.byte	0x04
	.zero		1


	//   ....[165]....
        /*0b34*/ 	.word	0x00006850
        /*0b38*/ 	.word	0x0000009c
        /*0b3c*/ 	.word	0x00000260
        /*0b40*/ 	.short	0x010a
        /*0b42*/ 	.byte	0xff
	.zero		1


	//   ....[166]....
        /*0b44*/ 	.word	0x00006c10
        /*0b48*/ 	.word	0x000000ff
        /*0b4c*/ 	.word	0x00000000
        /*0b50*/ 	.short	0x0101
        /*0b52*/ 	.byte	0x05
	.zero		1


	//   ....[167]....
        /*0b54*/ 	.word	0x00007cc0
        /*0b58*/ 	.word	0x00000003
        /*0b5c*/ 	.word	0x000002b0
        /*0b60*/ 	.short	0x010a
        /*0b62*/ 	.byte	0xff
	.zero		1


	//   ....[168]....
        /*0b64*/ 	.word	0x00007d20
        /*0b68*/ 	.word	0x00000002
        /*0b6c*/ 	.word	0x00000110
        /*0b70*/ 	.short	0x010a
        /*0b72*/ 	.byte	0xff
	.zero		1


	//   ....[169]....
        /*0b74*/ 	.word	0x00007d80
        /*0b78*/ 	.word	0x00000002
        /*0b7c*/ 	.word	0x00000110
        /*0b80*/ 	.short	0x010a
        /*0b82*/ 	.byte	0xff
	.zero		1


	//   ....[170]....
        /*0b84*/ 	.word	0x00007dd0
        /*0b88*/ 	.word	0x00000002
        /*0b8c*/ 	.word	0x00000240
        /*0b90*/ 	.short	0x010a
        /*0b92*/ 	.byte	0xff
	.zero		1


	//   ....[171]....
        /*0b94*/ 	.word	0x00007e30
        /*0b98*/ 	.word	0x00000000
        /*0b9c*/ 	.word	0x00000000
        /*0ba0*/ 	.short	0x010a
        /*0ba2*/ 	.byte	0xff
	.zero		1


	//   ....[172]....
        /*0ba4*/ 	.word	0x00007e90
        /*0ba8*/ 	.word	0x00000000
        /*0bac*/ 	.word	0x00000000
        /*0bb0*/ 	.short	0x010a
        /*0bb2*/ 	.byte	0xff
	.zero		1


	//   ....[173]....
        /*0bb4*/ 	.word	0x00007ef0
        /*0bb8*/ 	.word	0x00000000
        /*0bbc*/ 	.word	0x00000000
        /*0bc0*/ 	.short	0x010a
        /*0bc2*/ 	.byte	0xff
	.zero		1


	//   ....[174]....
        /*0bc4*/ 	.word	0x00007f50
        /*0bc8*/ 	.word	0x00000000
        /*0bcc*/ 	.word	0x00000000
        /*0bd0*/ 	.short	0x010a
        /*0bd2*/ 	.byte	0xff
	.zero		1


	//   ....[175]....
        /*0bd4*/ 	.word	0x00007fb0
        /*0bd8*/ 	.word	0x00000000
        /*0bdc*/ 	.word	0x00000000
        /*0be0*/ 	.short	0x010a
        /*0be2*/ 	.byte	0xff
	.zero		1


	//   ....[176]....
        /*0be4*/ 	.word	0x00008010
        /*0be8*/ 	.word	0x00000000
        /*0bec*/ 	.word	0x00000000
        /*0bf0*/ 	.short	0x010a
        /*0bf2*/ 	.byte	0xff
	.zero		1


	//   ....[177]....
        /*0bf4*/ 	.word	0x00008070
        /*0bf8*/ 	.word	0x00000000
        /*0bfc*/ 	.word	0x00000000
        /*0c00*/ 	.short	0x010a
        /*0c02*/ 	.byte	0xff
	.zero		1


	//   ....[178]....
        /*0c04*/ 	.word	0x000080d0
        /*0c08*/ 	.word	0x00000000
        /*0c0c*/ 	.word	0x00000000
        /*0c10*/ 	.short	0x010a
        /*0c12*/ 	.byte	0xff
	.zero		1


	//   ....[179]....
        /*0c14*/ 	.word	0x00008130
        /*0c18*/ 	.word	0x00000000
        /*0c1c*/ 	.word	0x00000000
        /*0c20*/ 	.short	0x010a
        /*0c22*/ 	.byte	0xff
	.zero		1


	//   ....[180]....
        /*0c24*/ 	.word	0x00008190
        /*0c28*/ 	.word	0x00000000
        /*0c2c*/ 	.word	0x00000000
        /*0c30*/ 	.short	0x010a
        /*0c32*/ 	.byte	0xff
	.zero		1


	//   ....[181]....
        /*0c34*/ 	.word	0x000081f0
        /*0c38*/ 	.word	0x00000000
        /*0c3c*/ 	.word	0x00000000
        /*0c40*/ 	.short	0x010a
        /*0c42*/ 	.byte	0xff
	.zero		1


	//   ....[182]....
        /*0c44*/ 	.word	0x00008250
        /*0c48*/ 	.word	0x00000000
        /*0c4c*/ 	.word	0x00000000
        /*0c50*/ 	.short	0x010a
        /*0c52*/ 	.byte	0xff
	.zero		1


	//   ....[183]....
        /*0c54*/ 	.word	0x000082b0
        /*0c58*/ 	.word	0x00000000
        /*0c5c*/ 	.word	0x00000000
        /*0c60*/ 	.short	0x010a
        /*0c62*/ 	.byte	0xff
	.zero		1


	//   ....[184]....
        /*0c64*/ 	.word	0x00008310
        /*0c68*/ 	.word	0x00000000
        /*0c6c*/ 	.word	0x00000000
        /*0c70*/ 	.short	0x010a
        /*0c72*/ 	.byte	0xff
	.zero		1


	//   ....[185]....
        /*0c74*/ 	.word	0x00008370
        /*0c78*/ 	.word	0x00000000
        /*0c7c*/ 	.word	0x00000000
        /*0c80*/ 	.short	0x010a
        /*0c82*/ 	.byte	0xff
	.zero		1


	//   ....[186]....
        /*0c84*/ 	.word	0x000083d0
        /*0c88*/ 	.word	0x00000000
        /*0c8c*/ 	.word	0x00000000
        /*0c90*/ 	.short	0x010a
        /*0c92*/ 	.byte	0xff
	.zero		1


	//   ....[187]....
        /*0c94*/ 	.word	0x00008430
        /*0c98*/ 	.word	0x00000000
        /*0c9c*/ 	.word	0x00000000
        /*0ca0*/ 	.short	0x010a
        /*0ca2*/ 	.byte	0xff
	.zero		1


	//   ....[188]....
        /*0ca4*/ 	.word	0x00008490
        /*0ca8*/ 	.word	0x00000000
        /*0cac*/ 	.word	0x00000000
        /*0cb0*/ 	.short	0x010a
        /*0cb2*/ 	.byte	0xff
	.zero		1


	//   ....[189]....
        /*0cb4*/ 	.word	0x000084f0
        /*0cb8*/ 	.word	0x00000000
        /*0cbc*/ 	.word	0x00000000
        /*0cc0*/ 	.short	0x010a
        /*0cc2*/ 	.byte	0xff
	.zero		1


	//   ....[190]....
        /*0cc4*/ 	.word	0x00008550
        /*0cc8*/ 	.word	0x00000000
        /*0ccc*/ 	.word	0x00000000
        /*0cd0*/ 	.short	0x010a
        /*0cd2*/ 	.byte	0xff
	.zero		1


	//   ....[191]....
        /*0cd4*/ 	.word	0x000085b0
        /*0cd8*/ 	.word	0x00000000
        /*0cdc*/ 	.word	0x00000000
        /*0ce0*/ 	.short	0x010a
        /*0ce2*/ 	.byte	0xff
	.zero		1


	//   ....[192]....
        /*0ce4*/ 	.word	0x00008610
        /*0ce8*/ 	.word	0x00000000
        /*0cec*/ 	.word	0x00000000
        /*0cf0*/ 	.short	0x010a
        /*0cf2*/ 	.byte	0xff
	.zero		1


	//   ....[193]....
        /*0cf4*/ 	.word	0x00008670
        /*0cf8*/ 	.word	0x00000000
        /*0cfc*/ 	.word	0x00000000
        /*0d00*/ 	.short	0x010a
        /*0d02*/ 	.byte	0xff
	.zero		1


	//   ....[194]....
        /*0d04*/ 	.word	0x000086d0
        /*0d08*/ 	.word	0x00000000
        /*0d0c*/ 	.word	0x00000000
        /*0d10*/ 	.short	0x010a
        /*0d12*/ 	.byte	0xff
	.zero		1


	//   ....[195]....
        /*0d14*/ 	.word	0x00008730
        /*0d18*/ 	.word	0x00000000
        /*0d1c*/ 	.word	0x00000000
        /*0d20*/ 	.short	0x010a
        /*0d22*/ 	.byte	0xff
	.zero		1


	//   ....[196]....
        /*0d24*/ 	.word	0x00008790
        /*0d28*/ 	.word	0x00000000
        /*0d2c*/ 	.word	0x00000000
        /*0d30*/ 	.short	0x010a
        /*0d32*/ 	.byte	0xff
	.zero		1


	//   ....[197]....
        /*0d34*/ 	.word	0x000087f0
        /*0d38*/ 	.word	0x00000000
        /*0d3c*/ 	.word	0x00000000
        /*0d40*/ 	.short	0x010a
        /*0d42*/ 	.byte	0xff
	.zero		1


	//   ....[198]....
        /*0d44*/ 	.word	0x00008850
        /*0d48*/ 	.word	0x00000000
        /*0d4c*/ 	.word	0x00000000
        /*0d50*/ 	.short	0x010a
        /*0d52*/ 	.byte	0xff
	.zero		1


	//   ....[199]....
        /*0d54*/ 	.word	0x000088b0
        /*0d58*/ 	.word	0x00000000
        /*0d5c*/ 	.word	0x00000000
        /*0d60*/ 	.short	0x010a
        /*0d62*/ 	.byte	0xff
	.zero		1


	//   ....[200]....
        /*0d64*/ 	.word	0x00008910
        /*0d68*/ 	.word	0x00000000
        /*0d6c*/ 	.word	0x00000000
        /*0d70*/ 	.short	0x010a
        /*0d72*/ 	.byte	0xff
	.zero		1


	//   ....[201]....
        /*0d74*/ 	.word	0x00008970
        /*0d78*/ 	.word	0x00000000
        /*0d7c*/ 	.word	0x00000000
        /*0d80*/ 	.short	0x010a
        /*0d82*/ 	.byte	0xff
	.zero		1


	//   ....[202]....
        /*0d84*/ 	.word	0x000089d0
        /*0d88*/ 	.word	0x00000000
        /*0d8c*/ 	.word	0x00000000
        /*0d90*/ 	.short	0x010a
        /*0d92*/ 	.byte	0xff
	.zero		1


	//   ....[203]....
        /*0d94*/ 	.word	0x00008a30
        /*0d98*/ 	.word	0x00000000
        /*0d9c*/ 	.word	0x00000000
        /*0da0*/ 	.short	0x010a
        /*0da2*/ 	.byte	0xff
	.zero		1


	//   ....[204]....
        /*0da4*/ 	.word	0x00008a80
        /*0da8*/ 	.word	0x00000000
        /*0dac*/ 	.word	0x000002a0
        /*0db0*/ 	.short	0x010a
        /*0db2*/ 	.byte	0xff
	.zero		1


	//   ....[205]....
        /*0db4*/ 	.word	0x00008ae0
        /*0db8*/ 	.word	0x00000000
        /*0dbc*/ 	.word	0x00000250
        /*0dc0*/ 	.short	0x010a
        /*0dc2*/ 	.byte	0xff
	.zero		1


	//   ....[206]....
        /*0dc4*/ 	.word	0x00008b30
        /*0dc8*/ 	.word	0x00000000
        /*0dcc*/ 	.word	0x00000240
        /*0dd0*/ 	.short	0x010a
        /*0dd2*/ 	.byte	0xff
	.zero		1


	//   ....[207]....
        /*0dd4*/ 	.word	0x00008b90
        /*0dd8*/ 	.word	0x00000000
        /*0ddc*/ 	.word	0x00000250
        /*0de0*/ 	.short	0x010a
        /*0de2*/ 	.byte	0xff
	.zero		1


	//   ....[208]....
        /*0de4*/ 	.word	0x00008be0
        /*0de8*/ 	.word	0x00000000
        /*0dec*/ 	.word	0x00000240
        /*0df0*/ 	.short	0x010a
        /*0df2*/ 	.byte	0xff
	.zero		1


	//   ....[209]....
        /*0df4*/ 	.word	0x00008c40
        /*0df8*/ 	.word	0x00000003
        /*0dfc*/ 	.word	0x00000280
        /*0e00*/ 	.short	0x010a
        /*0e02*/ 	.byte	0xff
	.zero		1


	//   ....[210]....
        /*0e04*/ 	.word	0x00008ca0
        /*0e08*/ 	.word	0x00000000
        /*0e0c*/ 	.word	0x00000000
        /*0e10*/ 	.short	0x010a
        /*0e12*/ 	.byte	0xff
	.zero		1


	//   ....[211]....
        /*0e14*/ 	.word	0x00008d00
        /*0e18*/ 	.word	0x00000000
        /*0e1c*/ 	.word	0x00000000
        /*0e20*/ 	.short	0x010a
        /*0e22*/ 	.byte	0xff
	.zero		1


	//   ....[212]....
        /*0e24*/ 	.word	0x00008d60
        /*0e28*/ 	.word	0x00000000
        /*0e2c*/ 	.word	0x00000000
        /*0e30*/ 	.short	0x010a
        /*0e32*/ 	.byte	0xff
	.zero		1


	//   ....[213]....
        /*0e34*/ 	.word	0x00008dc0
        /*0e38*/ 	.word	0x00000000
        /*0e3c*/ 	.word	0x00000000
        /*0e40*/ 	.short	0x010a
        /*0e42*/ 	.byte	0xff
	.zero		1


	//   ....[214]....
        /*0e44*/ 	.word	0x00008e20
        /*0e48*/ 	.word	0x00000000
        /*0e4c*/ 	.word	0x00000000
        /*0e50*/ 	.short	0x010a
        /*0e52*/ 	.byte	0xff
	.zero		1


	//   ....[215]....
        /*0e54*/ 	.word	0x00008e70
        /*0e58*/ 	.word	0x00000000
        /*0e5c*/ 	.word	0x00000240
        /*0e60*/ 	.short	0x010a
        /*0e62*/ 	.byte	0xff
	.zero		1


	//   ....[216]....
        /*0e64*/ 	.word	0x00008ed0
        /*0e68*/ 	.word	0x00000000
        /*0e6c*/ 	.word	0x00000238
        /*0e70*/ 	.short	0x010a
        /*0e72*/ 	.byte	0xff
	.zero		1


	//   ....[217]....
        /*0e74*/ 	.word	0x00008f30
        /*0e78*/ 	.word	0x00000003
        /*0e7c*/ 	.word	0x00000228
        /*0e80*/ 	.short	0x010a
        /*0e82*/ 	.byte	0xff
	.zero		1


	//   ....[218]....
        /*0e84*/ 	.word	0x00008f80
        /*0e88*/ 	.word	0x00000000
        /*0e8c*/ 	.word	0x00000240
        /*0e90*/ 	.short	0x010a
        /*0e92*/ 	.byte	0xff
	.zero		1


	//   ....[219]....
        /*0e94*/ 	.word	0x00008fe0
        /*0e98*/ 	.word	0x00000000
        /*0e9c*/ 	.word	0x00000220
        /*0ea0*/ 	.short	0x010a
        /*0ea2*/ 	.byte	0xff
	.zero		1


	//   ....[220]....
        /*0ea4*/ 	.word	0x00009030
        /*0ea8*/ 	.word	0x0000009c
        /*0eac*/ 	.word	0x00000260
        /*0eb0*/ 	.short	0x010a
        /*0eb2*/ 	.byte	0xff
	.zero		1


	//----- nvinfo : EIATTR_NUM_MBARRIERS
	.align		4
.L_47:
        /*0eb4*/ 	.byte	0x03, 0x38
        /*0eb6*/ 	.short	0x0058


	//----- nvinfo : EIATTR_EXIT_INSTR_OFFSETS
	.align		4
        /*0eb8*/ 	.byte	0x04, 0x1c
        /*0eba*/ 	.short	(.L_49 - .L_48)


	//   ....[0]....
.L_48:
        /*0ebc*/ 	.word	0x00003970


	//   ....[1]....
        /*0ec0*/ 	.word	0x00003e60


	//   ....[2]....
        /*0ec4*/ 	.word	0x00003ec0


	//   ....[3]....
        /*0ec8*/ 	.word	0x00004c70


	//   ....[4]....
        /*0ecc*/ 	.word	0x000057a0


	//   ....[5]....
        /*0ed0*/ 	.word	0x000057e0


	//   ....[6]....
        /*0ed4*/ 	.word	0x00007cb0


	//----- nvinfo : EIATTR_MAX_THREADS
	.align		4
.L_49:
        /*0ed8*/ 	.byte	0x04, 0x05
        /*0eda*/ 	.short	(.L_51 - .L_50)
.L_50:
        /*0edc*/ 	.word	0x00000100
        /*0ee0*/ 	.word	0x00000001
        /*0ee4*/ 	.word	0x00000001


	//----- nvinfo : EIATTR_CRS_STACK_SIZE
	.align		4
.L_51:
        /*0ee8*/ 	.byte	0x04, 0x1e
        /*0eea*/ 	.short	(.L_53 - .L_52)
.L_52:
        /*0eec*/ 	.word	0x00000000


	//----- nvinfo : EIATTR_CBANK_PARAM_SIZE
	.align		4
.L_53:
        /*0ef0*/ 	.byte	0x03, 0x19
        /*0ef2*/ 	.short	0x0800


	//----- nvinfo : EIATTR_PARAM_CBANK
	.align		4
        /*0ef4*/ 	.byte	0x04, 0x0a
        /*0ef6*/ 	.short	(.L_55 - .L_54)
	.align		4
.L_54:
        /*0ef8*/ 	.word	index@(.nv.constant0._ZN7cutlass13device_kernelINS_4gemm6kernel13GemmUniversalIN4cute5tupleIJiiiiEEENS1_10collective13CollectiveMmaINS1_35MainloopSm100TmaUmmaWarpSpecializedILi34ELi2ELi4ENS5_IJNS4_1CILi1EEESB_SB_EEEEENS5_IJNSA_ILi128EEENSA_ILi64EEENSA_ILi32EEEEEENS_12float_e5m2_tENS5_IJlSB_lEEESI_SJ_NS4_8TiledMMAINS4_8MMA_AtomIJNS4_10MMA_TraitsINS4_19SM100_MMA_F8F6F4_SSEJSI_SI_fSE_SF_NS4_17integral_constantINS4_4UMMA5MajorELSQ_0EEESR_NSO_INSP_7ScaleInELSS_0EEEST_EEEEEENS4_6LayoutISC_NS5_IJNSA_ILi0EEESX_SX_EEEEENS5_IJNS4_10UnderscoreES10_S10_EEEEENS4_13SM90_TMA_LOADENS4_14ComposedLayoutINS4_7SwizzleILi1ELi4ELi3EEENS4_18smem_ptr_flag_bitsILi8EEENSW_INS5_IJNSA_ILi8EEESG_EEENS5_IJSG_SB_EEEEEEEvNS4_8identityES13_S1D_vS1E_EENS_8epilogue10collective18CollectiveEpilogueINS1G_23Sm100TmaWarpSpecializedILi1ELi1ELi64ELb0ELb0EEEJSH_NS5_IJNSW_ISE_SB_EENSW_ISF_SB_EEEEESI_SJ_SI_SJ_NS1G_6fusion15FusionCallbacksIS1K_NS1O_17LinearCombinationISI_fSI_fLNS_15FloatRoundStyleE2EEESH_S1N_JEEENS4_5SM1004TMEM4LOAD26SM100_TMEM_LOAD_32dp32b64xES13_NS14_INS15_ILi2ELi4ELi3EEES18_NSW_INS5_IJS19_SF_EEENS5_IJSF_SB_EEEEEEENS4_39AutoVectorizingCopyWithAssumedAlignmentILi128EEENS4_14SM90_TMA_STOREES22_S24_S24_EEEvvEEEEvNT_6ParamsE)
        /*0efc*/ 	.short	0x0380
        /*0efe*/ 	.short	0x0800


	//----- nvinfo : EIATTR_SW_WAR
	.align		4
.L_55:
        /*0f00*/ 	.byte	0x04, 0x36
        /*0f02*/ 	.short	(.L_57 - .L_56)
.L_56:
        /*0f04*/ 	.word	0x00000008
.L_57:


//--------------------- .nv.callgraph             --------------------------
	.section	.nv.callgraph,"",@"SHT_CUDA_CALLGRAPH"
	.align	4
	.sectionentsize	8
	.align		4
        /*0000*/ 	.word	0x00000000
	.align		4
        /*0004*/ 	.word	0xffffffff
	.align		4
        /*0008*/ 	.word	index@(_ZN7cutlass13device_kernelINS_4gemm6kernel13GemmUniversalIN4cute5tupleIJiiiiEEENS1_10collective13CollectiveMmaINS1_35MainloopSm100TmaUmmaWarpSpecializedILi34ELi2ELi4ENS5_IJNS4_1CILi1EEESB_SB_EEEEENS5_IJNSA_ILi128EEENSA_ILi64EEENSA_ILi32EEEEEENS_12float_e5m2_tENS5_IJlSB_lEEESI_SJ_NS4_8TiledMMAINS4_8MMA_AtomIJNS4_10MMA_TraitsINS4_19SM100_MMA_F8F6F4_SSEJSI_SI_fSE_SF_NS4_17integral_constantINS4_4UMMA5MajorELSQ_0EEESR_NSO_INSP_7ScaleInELSS_0EEEST_EEEEEENS4_6LayoutISC_NS5_IJNSA_ILi0EEESX_SX_EEEEENS5_IJNS4_10UnderscoreES10_S10_EEEEENS4_13SM90_TMA_LOADENS4_14ComposedLayoutINS4_7SwizzleILi1ELi4ELi3EEENS4_18smem_ptr_flag_bitsILi8EEENSW_INS5_IJNSA_ILi8EEESG_EEENS5_IJSG_SB_EEEEEEEvNS4_8identityES13_S1D_vS1E_EENS_8epilogue10collective18CollectiveEpilogueINS1G_23Sm100TmaWarpSpecializedILi1ELi1ELi64ELb0ELb0EEEJSH_NS5_IJNSW_ISE_SB_EENSW_ISF_SB_EEEEESI_SJ_SI_SJ_NS1G_6fusion15FusionCallbacksIS1K_NS1O_17LinearCombinationISI_fSI_fLNS_15FloatRoundStyleE2EEESH_S1N_JEEENS4_5SM1004TMEM4LOAD26SM100_TMEM_LOAD_32dp32b64xES13_NS14_INS15_ILi2ELi4ELi3EEES18_NSW_INS5_IJS19_SF_EEENS5_IJSF_SB_EEEEEEENS4_39AutoVectorizingCopyWithAssumedAlignmentILi128EEENS4_14SM90_TMA_STOREES22_S24_S24_EEEvvEEEEvNT_6ParamsE)
	.align		4
        /*000c*/ 	.word	index@(__assertfail)
	.align		4
        /*0010*/ 	.word	0x00000000
	.align		4
        /*0014*/ 	.word	0xfffffffe
	.align		4
        /*0018*/ 	.word	0x00000000
	.align		4
        /*001c*/ 	.word	0xfffffffd
	.align		4
        /*0020*/ 	.word	0x00000000
	.align		4
        /*0024*/ 	.word	0xfffffffc


//--------------------- .nv.constant4             --------------------------
	.section	.nv.constant4,"a",@progbits
	.align	8
	.align		8
.nv.constant4:
        /*0000*/ 	.dword	__assertfail
	.align		8
        /*0008*/ 	.dword	__unnamed_1
	.align		8
        /*0010*/ 	.dword	__unnamed_2
	.align		8
        /*0018*/ 	.dword	_ZN40_INTERNAL_926fd9bc_4_k_cu_8a8e14f6_244484cuda3std3__45__cpo5beginE
	.align		8
        /*0020*/ 	.dword	_ZN40_INTERNAL_926fd9bc_4_k_cu_8a8e14f6_244484cuda3std3__45__cpo3endE
	.align		8
        /*0028*/ 	.dword	_ZN40_INTERNAL_926fd9bc_4_k_cu_8a8e14f6_244484cuda3std3__45__cpo6cbeginE
	.align		8
        /*0030*/ 	.dword	_ZN40_INTERNAL_926fd9bc_4_k_cu_8a8e14f6_244484cuda3std3__45__cpo4cendE
	.align		8
        /*0038*/ 	.dword	_ZN40_INTERNAL_926fd9bc_4_k_cu_8a8e14f6_244484cuda3std3__442_GLOBAL__N__926fd9bc_4_k_cu_8a8e14f6_244486ignoreE
	.align		8
        /*0040*/ 	.dword	_ZN40_INTERNAL_926fd9bc_4_k_cu_8a8e14f6_244484cuda3std3__419piecewise_constructE
	.align		8
        /*0048*/ 	.dword	_ZN40_INTERNAL_926fd9bc_4_k_cu_8a8e14f6_244484cuda3std3__48in_placeE
	.align		8
        /*0050*/ 	.dword	_ZN40_INTERNAL_926fd9bc_4_k_cu_8a8e14f6_244484cuda3std6ranges3__45__cpo4swapE
	.align		8
        /*0058*/ 	.dword	_ZN40_INTERNAL_926fd9bc_4_k_cu_8a8e14f6_244484cuda3std6ranges3__45__cpo9iter_moveE
	.align		8
        /*0060*/ 	.dword	_ZN40_INTERNAL_926fd9bc_4_k_cu_8a8e14f6_244484cute7productE
	.align		8
        /*0068*/ 	.dword	_ZN40_INTERNAL_926fd9bc_4_k_cu_8a8e14f6_244484cute1_E
	.align		8
        /*0070*/ 	.dword	$str$25
	.align		8
        /*0078*/ 	.dword	$str$26
	.align		8
        /*0080*/ 	.dword	$str$27
	.align		8
        /*0088*/ 	.dword	$str$28


//--------------------- .text._ZN7cutlass13device_kernelINS_4gemm6kernel13GemmUniversalIN4cute5tupleIJiiiiEEENS1_10collective13CollectiveMmaINS1_35MainloopSm100TmaUmmaWarpSpecializedILi34ELi2ELi4ENS5_IJNS4_1CILi1EEESB_SB_EEEEENS5_IJNSA_ILi128EEENSA_ILi64EEENSA_ILi32EEEEEENS_12float_e5m2_tENS5_IJlSB_lEEESI_SJ_NS4_8TiledMMAINS4_8MMA_AtomIJNS4_10MMA_TraitsINS4_19SM100_MMA_F8F6F4_SSEJSI_SI_fSE_SF_NS4_17integral_constantINS4_4UMMA5MajorELSQ_0EEESR_NSO_INSP_7ScaleInELSS_0EEEST_EEEEEENS4_6LayoutISC_NS5_IJNSA_ILi0EEESX_SX_EEEEENS5_IJNS4_10UnderscoreES10_S10_EEEEENS4_13SM90_TMA_LOADENS4_14ComposedLayoutINS4_7SwizzleILi1ELi4ELi3EEENS4_18smem_ptr_flag_bitsILi8EEENSW_INS5_IJNSA_ILi8EEESG_EEENS5_IJSG_SB_EEEEEEEvNS4_8identityES13_S1D_vS1E_EENS_8epilogue10collective18CollectiveEpilogueINS1G_23Sm100TmaWarpSpecializedILi1ELi1ELi64ELb0ELb0EEEJSH_NS5_IJNSW_ISE_SB_EENSW_ISF_SB_EEEEESI_SJ_SI_SJ_NS1G_6fusion15FusionCallbacksIS1K_NS1O_17LinearCombinationISI_fSI_fLNS_15FloatRoundStyleE2EEESH_S1N_JEEENS4_5SM1004TMEM4LOAD26SM100_TMEM_LOAD_32dp32b64xES13_NS14_INS15_ILi2ELi4ELi3EEES18_NSW_INS5_IJS19_SF_EEENS5_IJSF_SB_EEEEEEENS4_39AutoVectorizingCopyWithAssumedAlignmentILi128EEENS4_14SM90_TMA_STOREES22_S24_S24_EEEvvEEEEvNT_6ParamsE --------------------------
	.section	.text._ZN7cutlass13device_kernelINS_4gemm6kernel13GemmUniversalIN4cute5tupleIJiiiiEEENS1_10collective13CollectiveMmaINS1_35MainloopSm100TmaUmmaWarpSpecializedILi34ELi2ELi4ENS5_IJNS4_1CILi1EEESB_SB_EEEEENS5_IJNSA_ILi128EEENSA_ILi64EEENSA_ILi32EEEEEENS_12float_e5m2_tENS5_IJlSB_lEEESI_SJ_NS4_8TiledMMAINS4_8MMA_AtomIJNS4_10MMA_TraitsINS4_19SM100_MMA_F8F6F4_SSEJSI_SI_fSE_SF_NS4_17integral_constantINS4_4UMMA5MajorELSQ_0EEESR_NSO_INSP_7ScaleInELSS_0EEEST_EEEEEENS4_6LayoutISC_NS5_IJNSA_ILi0EEESX_SX_EEEEENS5_IJNS4_10UnderscoreES10_S10_EEEEENS4_13SM90_TMA_LOADENS4_14ComposedLayoutINS4_7SwizzleILi1ELi4ELi3EEENS4_18smem_ptr_flag_bitsILi8EEENSW_INS5_IJNSA_ILi8EEESG_EEENS5_IJSG_SB_EEEEEEEvNS4_8identityES13_S1D_vS1E_EENS_8epilogue10collective18CollectiveEpilogueINS1G_23Sm100TmaWarpSpecializedILi1ELi1ELi64ELb0ELb0EEEJSH_NS5_IJNSW_ISE_SB_EENSW_ISF_SB_EEEEESI_SJ_SI_SJ_NS1G_6fusion15FusionCallbacksIS1K_NS1O_17LinearCombinationISI_fSI_fLNS_15FloatRoundStyleE2EEESH_S1N_JEEENS4_5SM1004TMEM4LOAD26SM100_TMEM_LOAD_32dp32b64xES13_NS14_INS15_ILi2ELi4ELi3EEES18_NSW_INS5_IJS19_SF_EEENS5_IJSF_SB_EEEEEEENS4_39AutoVectorizingCopyWithAssumedAlignmentILi128EEENS4_14SM90_TMA_STOREES22_S24_S24_EEEvvEEEEvNT_6ParamsE,"ax",@progbits
	.align	128
.text._ZN7cutlass13device_kernelINS_4gemm6kernel13GemmUniversalIN4cute5tupleIJiiiiEEENS1_10collective13CollectiveMmaINS1_35MainloopSm100TmaUmmaWarpSpecializedILi34ELi2ELi4ENS5_IJNS4_1CILi1EEESB_SB_EEEEENS5_IJNSA_ILi128EEENSA_ILi64EEENSA_ILi32EEEEEENS_12float_e5m2_tENS5_IJlSB_lEEESI_SJ_NS4_8TiledMMAINS4_8MMA_AtomIJNS4_10MMA_TraitsINS4_19SM100_MMA_F8F6F4_SSEJSI_SI_fSE_SF_NS4_17integral_constantINS4_4UMMA5MajorELSQ_0EEESR_NSO_INSP_7ScaleInELSS_0EEEST_EEEEEENS4_6LayoutISC_NS5_IJNSA_ILi0EEESX_SX_EEEEENS5_IJNS4_10UnderscoreES10_S10_EEEEENS4_13SM90_TMA_LOADENS4_14ComposedLayoutINS4_7SwizzleILi1ELi4ELi3EEENS4_18smem_ptr_flag_bitsILi8EEENSW_INS5_IJNSA_ILi8EEESG_EEENS5_IJSG_SB_EEEEEEEvNS4_8identityES13_S1D_vS1E_EENS_8epilogue10collective18CollectiveEpilogueINS1G_23Sm100TmaWarpSpecializedILi1ELi1ELi64ELb0ELb0EEEJSH_NS5_IJNSW_ISE_SB_EENSW_ISF_SB_EEEEESI_SJ_SI_SJ_NS1G_6fusion15FusionCallbacksIS1K_NS1O_17LinearCombinationISI_fSI_fLNS_15FloatRoundStyleE2EEESH_S1N_JEEENS4_5SM1004TMEM4LOAD26SM100_TMEM_LOAD_32dp32b64xES13_NS14_INS15_ILi2ELi4ELi3EEES18_NSW_INS5_IJS19_SF_EEENS5_IJSF_SB_EEEEEEENS4_39AutoVectorizingCopyWithAssumedAlignmentILi128EEENS4_14SM90_TMA_STOREES22_S24_S24_EEEvvEEEEvNT_6ParamsE:
        .type           _ZN7cutlass13device_kernelINS_4gemm6kernel13GemmUniversalIN4cute5tupleIJiiiiEEENS1_10collective13CollectiveMmaINS1_35MainloopSm100TmaUmmaWarpSpecializedILi34ELi2ELi4ENS5_IJNS4_1CILi1EEESB_SB_EEEEENS5_IJNSA_ILi128EEENSA_ILi64EEENSA_ILi32EEEEEENS_12float_e5m2_tENS5_IJlSB_lEEESI_SJ_NS4_8TiledMMAINS4_8MMA_AtomIJNS4_10MMA_TraitsINS4_19SM100_MMA_F8F6F4_SSEJSI_SI_fSE_SF_NS4_17integral_constantINS4_4UMMA5MajorELSQ_0EEESR_NSO_INSP_7ScaleInELSS_0EEEST_EEEEEENS4_6LayoutISC_NS5_IJNSA_ILi0EEESX_SX_EEEEENS5_IJNS4_10UnderscoreES10_S10_EEEEENS4_13SM90_TMA_LOADENS4_14ComposedLayoutINS4_7SwizzleILi1ELi4ELi3EEENS4_18smem_ptr_flag_bitsILi8EEENSW_INS5_IJNSA_ILi8EEESG_EEENS5_IJSG_SB_EEEEEEEvNS4_8identityES13_S1D_vS1E_EENS_8epilogue10collective18CollectiveEpilogueINS1G_23Sm100TmaWarpSpecializedILi1ELi1ELi64ELb0ELb0EEEJSH_NS5_IJNSW_ISE_SB_EENSW_ISF_SB_EEEEESI_SJ_SI_SJ_NS1G_6fusion15FusionCallbacksIS1K_NS1O_17LinearCombinationISI_fSI_fLNS_15FloatRoundStyleE2EEESH_S1N_JEEENS4_5SM1004TMEM4LOAD26SM100_TMEM_LOAD_32dp32b64xES13_NS14_INS15_ILi2ELi4ELi3EEES18_NSW_INS5_IJS19_SF_EEENS5_IJSF_SB_EEEEEEENS4_39AutoVectorizingCopyWithAssumedAlignmentILi128EEENS4_14SM90_TMA_STOREES22_S24_S24_EEEvvEEEEvNT_6ParamsE,@function
        .size           _ZN7cutlass13device_kernelINS_4gemm6kernel13GemmUniversalIN4cute5tupleIJiiiiEEENS1_10collective13CollectiveMmaINS1_35MainloopSm100TmaUmmaWarpSpecializedILi34ELi2ELi4ENS5_IJNS4_1CILi1EEESB_SB_EEEEENS5_IJNSA_ILi128EEENSA_ILi64EEENSA_ILi32EEEEEENS_12float_e5m2_tENS5_IJlSB_lEEESI_SJ_NS4_8TiledMMAINS4_8MMA_AtomIJNS4_10MMA_TraitsINS4_19SM100_MMA_F8F6F4_SSEJSI_SI_fSE_SF_NS4_17integral_constantINS4_4UMMA5MajorELSQ_0EEESR_NSO_INSP_7ScaleInELSS_0EEEST_EEEEEENS4_6LayoutISC_NS5_IJNSA_ILi0EEESX_SX_EEEEENS5_IJNS4_10UnderscoreES10_S10_EEEEENS4_13SM90_TMA_LOADENS4_14ComposedLayoutINS4_7SwizzleILi1ELi4ELi3EEENS4_18smem_ptr_flag_bitsILi8EEENSW_INS5_IJNSA_ILi8EEESG_EEENS5_IJSG_SB_EEEEEEEvNS4_8identityES13_S1D_vS1E_EENS_8epilogue10collective18CollectiveEpilogueINS1G_23Sm100TmaWarpSpecializedILi1ELi1ELi64ELb0ELb0EEEJSH_NS5_IJNSW_ISE_SB_EENSW_ISF_SB_EEEEESI_SJ_SI_SJ_NS1G_6fusion15FusionCallbacksIS1K_NS1O_17LinearCombinationISI_fSI_fLNS_15FloatRoundStyleE2EEESH_S1N_JEEENS4_5SM1004TMEM4LOAD26SM100_TMEM_LOAD_32dp32b64xES13_NS14_INS15_ILi2ELi4ELi3EEES18_NSW_INS5_IJS19_SF_EEENS5_IJSF_SB_EEEEEEENS4_39AutoVectorizingCopyWithAssumedAlignmentILi128EEENS4_14SM90_TMA_STOREES22_S24_S24_EEEvvEEEEvNT_6ParamsE,(.L_x_219 - _ZN7cutlass13device_kernelINS_4gemm6kernel13GemmUniversalIN4cute5tupleIJiiiiEEENS1_10collective13CollectiveMmaINS1_35MainloopSm100TmaUmmaWarpSpecializedILi34ELi2ELi4ENS5_IJNS4_1CILi1EEESB_SB_EEEEENS5_IJNSA_ILi128EEENSA_ILi64EEENSA_ILi32EEEEEENS_12float_e5m2_tENS5_IJlSB_lEEESI_SJ_NS4_8TiledMMAINS4_8MMA_AtomIJNS4_10MMA_TraitsINS4_19SM100_MMA_F8F6F4_SSEJSI_SI_fSE_SF_NS4_17integral_constantINS4_4UMMA5MajorELSQ_0EEESR_NSO_INSP_7ScaleInELSS_0EEEST_EEEEEENS4_6LayoutISC_NS5_IJNSA_ILi0EEESX_SX_EEEEENS5_IJNS4_10UnderscoreES10_S10_EEEEENS4_13SM90_TMA_LOADENS4_14ComposedLayoutINS4_7SwizzleILi1ELi4ELi3EEENS4_18smem_ptr_flag_bitsILi8EEENSW_INS5_IJNSA_ILi8EEESG_EEENS5_IJSG_SB_EEEEEEEvNS4_8identityES13_S1D_vS1E_EENS_8epilogue10collective18CollectiveEpilogueINS1G_23Sm100TmaWarpSpecializedILi1ELi1ELi64ELb0ELb0EEEJSH_NS5_IJNSW_ISE_SB_EENSW_ISF_SB_EEEEESI_SJ_SI_SJ_NS1G_6fusion15FusionCallbacksIS1K_NS1O_17LinearCombinationISI_fSI_fLNS_15FloatRoundStyleE2EEESH_S1N_JEEENS4_5SM1004TMEM4LOAD26SM100_TMEM_LOAD_32dp32b64xES13_NS14_INS15_ILi2ELi4ELi3EEES18_NSW_INS5_IJS19_SF_EEENS5_IJSF_SB_EEEEEEENS4_39AutoVectorizingCopyWithAssumedAlignmentILi128EEENS4_14SM90_TMA_STOREES22_S24_S24_EEEvvEEEEvNT_6ParamsE)
        .other          _ZN7cutlass13device_kernelINS_4gemm6kernel13GemmUniversalIN4cute5tupleIJiiiiEEENS1_10collective13CollectiveMmaINS1_35MainloopSm100TmaUmmaWarpSpecializedILi34ELi2ELi4ENS5_IJNS4_1CILi1EEESB_SB_EEEEENS5_IJNSA_ILi128EEENSA_ILi64EEENSA_ILi32EEEEEENS_12float_e5m2_tENS5_IJlSB_lEEESI_SJ_NS4_8TiledMMAINS4_8MMA_AtomIJNS4_10MMA_TraitsINS4_19SM100_MMA_F8F6F4_SSEJSI_SI_fSE_SF_NS4_17integral_constantINS4_4UMMA5MajorELSQ_0EEESR_NSO_INSP_7ScaleInELSS_0EEEST_EEEEEENS4_6LayoutISC_NS5_IJNSA_ILi0EEESX_SX_EEEEENS5_IJNS4_10UnderscoreES10_S10_EEEEENS4_13SM90_TMA_LOADENS4_14ComposedLayoutINS4_7SwizzleILi1ELi4ELi3EEENS4_18smem_ptr_flag_bitsILi8EEENSW_INS5_IJNSA_ILi8EEESG_EEENS5_IJSG_SB_EEEEEEEvNS4_8identityES13_S1D_vS1E_EENS_8epilogue10collective18CollectiveEpilogueINS1G_23Sm100TmaWarpSpecializedILi1ELi1ELi64ELb0ELb0EEEJSH_NS5_IJNSW_ISE_SB_EENSW_ISF_SB_EEEEESI_SJ_SI_SJ_NS1G_6fusion15FusionCallbacksIS1K_NS1O_17LinearCombinationISI_fSI_fLNS_15FloatRoundStyleE2EEESH_S1N_JEEENS4_5SM1004TMEM4LOAD26SM100_TMEM_LOAD_32dp32b64xES13_NS14_INS15_ILi2ELi4ELi3EEES18_NSW_INS5_IJS19_SF_EEENS5_IJSF_SB_EEEEEEENS4_39AutoVectorizingCopyWithAssumedAlignmentILi128EEENS4_14SM90_TMA_STOREES22_S24_S24_EEEvvEEEEvNT_6ParamsE,@"STO_CUDA_ENTRY STV_DEFAULT"
_ZN7cutlass13device_kernelINS_4gemm6kernel13GemmUniversalIN4cute5tupleIJiiiiEEENS1_10collective13CollectiveMmaINS1_35MainloopSm100TmaUmmaWarpSpecializedILi34ELi2ELi4ENS5_IJNS4_1CILi1EEESB_SB_EEEEENS5_IJNSA_ILi128EEENSA_ILi64EEENSA_ILi32EEEEEENS_12float_e5m2_tENS5_IJlSB_lEEESI_SJ_NS4_8TiledMMAINS4_8MMA_AtomIJNS4_10MMA_TraitsINS4_19SM100_MMA_F8F6F4_SSEJSI_SI_fSE_SF_NS4_17integral_constantINS4_4UMMA5MajorELSQ_0EEESR_NSO_INSP_7ScaleInELSS_0EEEST_EEEEEENS4_6LayoutISC_NS5_IJNSA_ILi0EEESX_SX_EEEEENS5_IJNS4_10UnderscoreES10_S10_EEEEENS4_13SM90_TMA_LOADENS4_14ComposedLayoutINS4_7SwizzleILi1ELi4ELi3EEENS4_18smem_ptr_flag_bitsILi8EEENSW_INS5_IJNSA_ILi8EEESG_EEENS5_IJSG_SB_EEEEEEEvNS4_8identityES13_S1D_vS1E_EENS_8epilogue10collective18CollectiveEpilogueINS1G_23Sm100TmaWarpSpecializedILi1ELi1ELi64ELb0ELb0EEEJSH_NS5_IJNSW_ISE_SB_EENSW_ISF_SB_EEEEESI_SJ_SI_SJ_NS1G_6fusion15FusionCallbacksIS1K_NS1O_17LinearCombinationISI_fSI_fLNS_15FloatRoundStyleE2EEESH_S1N_JEEENS4_5SM1004TMEM4LOAD26SM100_TMEM_LOAD_32dp32b64xES13_NS14_INS15_ILi2ELi4ELi3EEES18_NSW_INS5_IJS19_SF_EEENS5_IJSF_SB_EEEEEEENS4_39AutoVectorizingCopyWithAssumedAlignmentILi128EEENS4_14SM90_TMA_STOREES22_S24_S24_EEEvvEEEEvNT_6ParamsE:
[----:B------:R-:W1:Y:S01]  /*0000*/  LDC R1, c[0x0][0x37c] ;  /* 0x0000df00ff017b82 */ /* 0x000e620000000800 */
[----:B------:R-:W2:Y:S01]  /*0010*/  S2R R166, SR_TID.X ;  /* 0x0000000000a67919 */ /* 0x000ea20000002100 */
[----:B------:R-:W3:Y:S01]  /*0020*/  LDCU.64 UR4, c[0x0][0x890] ;  /* 0x00011200ff0477ac */ /* 0x000ee20008000a00 */
[----:B------:R-:W-:Y:S02]  /*0030*/  PRMT R164, RZ, 0x7610, R164 ;  /* 0x00007610ffa47816 */ /* 0x000fe400000000a4 */
[----:B------:R-:W-:Y:S01]  /*0040*/  ELECT P5, URZ, PT ;  /* 0x0000000000ff782f */ /* 0x000fe200038a0000 */
[----:B------:R-:W4:Y:S01]  /*0050*/  LDCU.64 UR40, c[0x0][0x358] ;  /* 0x00006b00ff2877ac */ /* 0x000f220008000a00 */
[----:B---3--:R-:W-:-:S04]  /*0060*/  UISETP.NE.U32.AND UP0, UPT, UR4, URZ, UPT ;  /* 0x000000ff0400728c */ /* 0x008fc8000bf05070 */
[----:B------:R-:W-:Y:S01]  /*0070*/  UISETP.NE.AND.EX UP0, UPT, UR5, URZ, UPT, UP0 ;  /* 0x000000ff0500728c */ /* 0x000fe2000bf05300 */
[----:B--2---:R-:W-:-:S05]  /*0080*/  SHF.R.U32.HI R169, RZ, 0x5, R166 ;  /* 0x00000005ffa97819 */ /* 0x004fca00000116a6 */
[----:B------:R-:W2:Y:S02]  /*0090*/  SHFL.IDX PT, R0, R169, RZ, 0x1f ;  /* 0x00001fffa9007589 */ /* 0x000ea400000e0000 */
[----:B--2---:R-:W-:Y:S01]  /*00a0*/  R2UR UR8, R0 ;  /* 0x00000000000872ca */ /* 0x004fe200000e0000 */
[----:B-1--4-:R-:W-:-:S14]  /*00b0*/  BRA.U UP0, `(.L_x_0) ;  /* 0x00000001002c7547 */ /* 0x012fdc000b800000 */
[----:B------:R-:W1:Y:S02]  /*00c0*/  LDCU.64 UR6, c[0x0][0x888] ;  /* 0x00011100ff0677ac */ /* 0x000e640008000a00 */
[----:B-1----:R-:W-:-:S04]  /*00d0*/  UISETP.NE.U32.AND UP0, UPT, UR6, URZ, UPT ;  /* 0x000000ff0600728c */ /* 0x002fc8000bf05070 */
[----:B------:R-:W-:-:S09]  /*00e0*/  UISETP.NE.AND.EX UP0, UPT, UR7, URZ, UPT, UP0 ;  /* 0x000000ff0700728c */ /* 0x000fd2000bf05300 */
[----:B------:R-:W-:Y:S05]  /*00f0*/  BRA.U !UP0, `(.L_x_1) ;  /* 0x0000000108107547 */ /* 0x000fea000b800000 */
[----:B------:R-:W1:Y:S02]  /*0100*/  LDC.64 R2, c[0x0][0x888] ;  /* 0x00022200ff027b82 */ /* 0x000e640000000a00 */
[----:B-1----:R1:W5:Y:S01]  /*0110*/  LDG.E R81, desc[UR40][R2.64] ;  /* 0x0000002802517981 */ /* 0x002362000c1e1900 */
[----:B------:R-:W-:Y:S01]  /*0120*/  HFMA2 R164, -RZ, RZ, 0, 5.9604644775390625e-08 ;  /* 0x00000001ffa47431 */ /* 0x000fe200000001ff */
[----:B------:R-:W-:Y:S05]  /*0130*/  BRA `(.L_x_0) ;  /* 0x00000000000c7947 */ /* 0x000fea0003800000 */
.L_x_1:
[----:B------:R-:W1:Y:S01]  /*0140*/  LDCU UR6, c[0x0][0x880] ;  /* 0x00011000ff0677ac */ /* 0x000e620008000800 */
[----:B------:R-:W-:Y:S01]  /*0150*/  HFMA2 R164, -RZ, RZ, 0, 5.9604644775390625e-08 ;  /* 0x00000001ffa47431 */ /* 0x000fe200000001ff */
[----:B-1----:R-:W-:-:S07]  /*0160*/  MOV R81, UR6 ;  /* 0x0000000600517c02 */ /* 0x002fce0008000f00 */
.L_x_0:
[----:B------:R-:W2:Y:S02]  /*0170*/  LDCU.64 UR6, c[0x0][0x8b0] ;  /* 0x00011600ff0677ac */ /* 0x000ea40008000a00 */
[----:B--2---:R-:W-:-:S04]  /*0180*/  UISETP.NE.U32.AND UP0, UPT, UR6, URZ, UPT ;  /* 0x000000ff0600728c */ /* 0x004fc8000bf05070 */
[----:B------:R-:W-:-:S09]  /*0190*/  UISETP.NE.AND.EX UP0, UPT, UR7, URZ, UPT, UP0 ;  /* 0x000000ff0700728c */ /* 0x000fd2000bf05300 */
[----:B------:R-:W-:Y:S05]  /*01a0*/  BRA.U UP0, `(.L_x_2) ;  /* 0x0000000100247547 */ /* 0x000fea000b800000 */
[----:B------:R-:W2:Y:S02]  /*01b0*/  LDCU.64 UR6, c[0x0][0x8a8] ;  /* 0x00011500ff0677ac */ /* 0x000ea40008000a00 */
[----:B--2---:R-:W-:-:S04]  /*01c0*/  UISETP.NE.U32.AND UP0, UPT, UR6, URZ, UPT ;  /* 0x000000ff0600728c */ /* 0x004fc8000bf05070 */
[----:B------:R-:W-:-:S09]  /*01d0*/  UISETP.NE.AND.EX UP0, UPT, UR7, URZ, UPT, UP0 ;  /* 0x000000ff0700728c */ /* 0x000fd2000bf05300 */
[----:B------:R-:W-:Y:S05]  /*01e0*/  BRA.U !UP0, `(.L_x_3) ;  /* 0x00000001080c7547 */ /* 0x000fea000b800000 */
[----:B------:R-:W2:Y:S02]  /*01f0*/  LDC.64 R78, c[0x0][0x8a8] ;  /* 0x00022a00ff4e7b82 */ /* 0x000ea40000000a00 */
[----:B--2---:R2:W5:Y:S01]  /*0200*/  LDG.E R78, desc[UR40][R78.64] ;  /* 0x000000284e4e7981 */ /* 0x004562000c1e1900 */
[----:B------:R-:W-:Y:S05]  /*0210*/  BRA `(.L_x_2) ;  /* 0x0000000000087947 */ /* 0x000fea0003800000 */
.L_x_3:
[----:B------:R-:W2:Y:S02]  /*0220*/  LDCU UR6, c[0x0][0x8a0] ;  /* 0x00011400ff0677ac */ /* 0x000ea40008000800 */
[----:B--2---:R-:W-:Y:S02]  /*0230*/  MOV R78, UR6 ;  /* 0x00000006004e7c02 */ /* 0x004fe40008000f00 */
.L_x_2:
[----:B------:R-:W-:Y:S01]  /*0240*/  IMAD.U32 R0, RZ, RZ, UR8 ;  /* 0x00000008ff007e24 */ /* 0x000fe2000f8e00ff */
[----:B------:R-:W-:Y:S04]  /*0250*/  BSSY.RECONVERGENT B0, `(.L_x_4) ;  /* 0x000000c000007945 */ /* 0x000fe80003800200 */
[C---:B------:R-:W-:Y:S02]  /*0260*/  ISETP.NE.OR P1, PT, R0.reuse, 0x1, !P5 ;  /* 0x000000010000780c */ /* 0x040fe40006f25670 */
[----:B------:R-:W-:-:S11]  /*0270*/  ISETP.NE.OR P0, PT, R0, 0x3, !P5 ;  /* 0x000000030000780c */ /* 0x000fd60006f05670 */
[----:B------:R-:W-:Y:S05]  /*0280*/  @P1 BRA `(.L_x_5) ;  /* 0x0000000000201947 */ /* 0x000fea0003800000 */
[----:B------:R-:W3:Y:S02]  /*0290*/  LDCU.64 UR6, c[0x0][0x348] ;  /* 0x00006900ff0677ac */ /* 0x000ee40008000a00 */
[----:B---3--:R-:W-:Y:S02]  /*02a0*/  UIADD3 UR10, UP1, UPT, UR6, 0x80, URZ ;  /* 0x00000080060a7890 */ /* 0x008fe4000ff3e0ff */
[----:B------:R-:W-:Y:S02]  /*02b0*/  UIADD3 UR6, UP0, UPT, UR6, 0x180, URZ ;  /* 0x0000018006067890 */ /* 0x000fe4000ff1e0ff */
[----:B------:R-:W-:Y:S02]  /*02c0*/  UIADD3.X UR11, UPT, UPT, URZ, UR7, URZ, UP1, !UPT ;  /* 0x00000007ff0b7290 */ /* 0x000fe40008ffe4ff */
[----:B------:R-:W-:-:S07]  /*02d0*/  UIADD3.X UR7, UPT, UPT, URZ, UR7, URZ, UP0, !UPT ;  /* 0x00000007ff077290 */ /* 0x000fce00087fe4ff */
[----:B------:R3:W-:Y:S02]  /*02e0*/  UTMACCTL.PF [UR10] ;  /* 0x000000000a0079b9 */ /* 0x0007e40008040000 */
[----:B------:R3:W-:Y:S02]  /*02f0*/  UTMACCTL.PF [UR6] ;  /* 0x00000000060079b9 */ /* 0x0007e40008040000 */
[----:B---3--:R-:W-:Y:S01]  /*0300*/  NOP ;  /* 0x0000000000007918 */ /* 0x008fe20000000000 */
.L_x_5:
[----:B------:R-:W-:Y:S05]  /*0310*/  BSYNC.RECONVERGENT B0 ;  /* 0x0000000000007941 */ /* 0x000fea0003800200 */
.L_x_4:
[----:B------:R-:W-:Y:S04]  /*0320*/  BSSY.RECONVERGENT B0, `(.L_x_6) ;  /* 0x000000a000007945 */ /* 0x000fe80003800200 */
        /* <DEDUP_REMOVED lines=9> */
.L_x_7:
[----:B------:R-:W-:Y:S05]  /*03c0*/  BSYNC.RECONVERGENT B0 ;  /* 0x0000000000007941 */ /* 0x000fea0003800200 */
.L_x_6:
[----:B------:R-:W3:Y:S01]  /*03d0*/  LDCU.64 UR6, c[0x0][0x888] ;  /* 0x00011100ff0677ac */ /* 0x000ee20008000a00 */
[----:B------:R-:W-:Y:S02]  /*03e0*/  UISETP.EQ.U32.AND UP1, UPT, UR4, URZ, UPT ;  /* 0x000000ff0400728c */ /* 0x000fe4000bf22070 */
[----:B------:R-:W-:Y:S02]  /*03f0*/  UPLOP3.LUT UP2, UPT, UPT, UPT, UPT, 0x80, 0x8 ;  /* 0x000000000008789c */ /* 0x000fe40003f4f070 */
[----:B---3--:R-:W-:-:S04]  /*0400*/  UISETP.NE.U32.AND UP0, UPT, UR6, URZ, UPT ;  /* 0x000000ff0600728c */ /* 0x008fc8000bf05070 */
[----:B------:R-:W-:-:S04]  /*0410*/  UISETP.NE.AND.EX UP0, UPT, UR7, URZ, UPT, UP0 ;  /* 0x000000ff0700728c */ /* 0x000fc8000bf05300 */
[----:B------:R-:W-:-:S04]  /*0420*/  UISETP.EQ.OR.EX UP3, UPT, UR5, URZ, !UP0, UP1 ;  /* 0x000000ff0500728c */ /* 0x000fc8000c762710 */
[----:B------:R-:W-:-:S05]  /*0430*/  UP2UR UR44, UPR, URZ, 0x8 ;  /* 0x00000008ff2c7883 */ /* 0x000fca0008000000 */
[----:B------:R-:W-:Y:S07]  /*0440*/  BRA.U !UP3, `(.L_x_8) ;  /* 0x000000010b207547 */ /* 0x000fee000b800000 */
[----:B------:R-:W-:Y:S01]  /*0450*/  UISETP.NE.U32.AND UP2, UPT, UR4, URZ, UPT ;  /* 0x000000ff0400728c */ /* 0x000fe2000bf45070 */
[----:B-----5:R-:W-:Y:S01]  /*0460*/  FSETP.NEU.AND P0, PT, R81, RZ, PT ;  /* 0x000000ff5100720b */ /* 0x020fe20003f0d000 */
[----:B------:R-:W-:Y:S02]  /*0470*/  USEL UR4, URZ, 0xffffffff, UP0 ;  /* 0xffffffffff047887 */ /* 0x000fe40008000000 */
[----:B------:R-:W-:-:S10]  /*0480*/  UISETP.NE.AND.EX UP2, UPT, UR5, URZ, UPT, UP2 ;  /* 0x000000ff0500728c */ /* 0x000fd4000bf45320 */
[----:B------:R-:W-:Y:S01]  /*0490*/  VOTEU.ANY UP1, P0 ;  /* 0x0000000000ff7886 */ /* 0x000fe20000020100 */
[----:B------:R-:W-:-:S04]  /*04a0*/  @!UP2 USEL UR4, URZ, 0xffffffff, UP1 ;  /* 0xffffffffff04a887 */ /* 0x000fc80008800000 */
[----:B------:R-:W-:-:S04]  /*04b0*/  ULOP3.LUT UR4, UR4, 0x1, URZ, 0xc0, !UPT ;  /* 0x0000000104047892 */ /* 0x000fc8000f8ec0ff */
[----:B------:R-:W-:-:S11]  /*04c0*/  UISETP.NE.U32.AND UP2, UPT, UR4, 0x1, UPT ;  /* 0x000000010400788c */ /* 0x000fd6000bf45070 */
.L_x_8:
[----:B-1----:R-:W1:Y:S01]  /*04d0*/  SHFL.IDX PT, R2, R169, RZ, 0x1f ;  /* 0x00001fffa9027589 */ /* 0x002e6200000e0000 */
[----:B------:R-:W-:-:S04]  /*04e0*/  UISETP.NE.AND UP1, UPT, UR8, 0x2, UPT ;  /* 0x000000020800788c */ /* 0x000fc8000bf25270 */
[----:B------:R-:W-:Y:S01]  /*04f0*/  USEL UR13, URZ, 0x1, UP1 ;  /* 0x00000001ff0d7887 */ /* 0x000fe20008800000 */
[----:B-1----:R-:W-:-:S13]  /*0500*/  ISETP.NE.AND P0, PT, R2, RZ, PT ;  /* 0x000000ff0200720c */ /* 0x002fda0003f05270 */
[----:B------:R-:W-:Y:S05]  /*0510*/  @P0 BRA `(.L_x_9) ;  /* 0x0000000400440947 */ /* 0x000fea0003800000 */
[----:B------:R-:W-:Y:S01]  /*0520*/  ELECT P0, URZ, PT ;  /* 0x0000000000ff782f */ /* 0x000fe20003800000 */
[----:B------:R-:W-:-:S12]  /*0530*/  BSSY.RECONVERGENT B0, `(.L_x_9) ;  /* 0x000004f000007945 */ /* 0x000fd80003800200 */
[----:B------:R-:W-:Y:S05]  /*0540*/  @!P0 BRA `(.L_x_10) ;  /* 0x0000000400348947 */ /* 0x000fea0003800000 */
[----:B------:R-:W1:Y:S01]  /*0550*/  S2UR UR5, SR_CgaCtaId ;  /* 0x00000000000579c3 */ /* 0x000e620000008800 */
[----:B------:R-:W-:Y:S01]  /*0560*/  UMOV UR6, 0x400 ;  /* 0x0000040000067882 */ /* 0x000fe20000000000 */
[----:B------:R-:W-:Y:S01]  /*0570*/  UMOV UR4, 0x1 ;  /* 0x0000000100047882 */ /* 0x000fe20000000000 */
[----:B-1----:R-:W-:Y:S02]  /*0580*/  ULEA UR5, UR5, UR6, 0x18 ;  /* 0x0000000605057291 */ /* 0x002fe4000f8ec0ff */
[----:B------:R-:W-:-:S04]  /*0590*/  UIADD3 UR6, UPT, UPT, -UR4, 0x100000, URZ ;  /* 0x0010000004067890 */ /* 0x000fc8000fffe1ff */
[----:B------:R-:W-:Y:S02]  /*05a0*/  USHF.L.U32 UR7, UR6, 0xb, URZ ;  /* 0x0000000b06077899 */ /* 0x000fe400080006ff */
[----:B------:R-:W-:Y:S01]  /*05b0*/  USHF.L.U32 UR6, UR6, 0x1, URZ ;  /* 0x0000000106067899 */ /* 0x000fe200080006ff */
[----:B------:R-:W1:Y:S11]  /*05c0*/  FENCE.VIEW.ASYNC.S ;  /* 0x00000000000073c6 */ /* 0x000e760000000000 */
[----:B-1----:R1:W3:Y:S01]  /*05d0*/  SYNCS.EXCH.64 URZ, [UR5], UR6 ;  /* 0x0000000605ff75b2 */ /* 0x0022e20008000100 */
[----:B------:R1:W4:Y:S01]  /*05e0*/  SYNCS.EXCH.64 URZ, [UR5+0x110], UR6 ;  /* 0x0001100605ff75b2 */ /* 0x0003220008000100 */
[----:B------:R1:W1:Y:S01]  /*05f0*/  SYNCS.EXCH.64 URZ, [UR5+0x8], UR6 ;  /* 0x0000080605ff75b2 */ /* 0x0002620008000100 */
        /* <DEDUP_REMOVED lines=65> */
[----:B---34-:R-:W-:Y:S01]  /*0a10*/  NOP ;  /* 0x0000000000007918 */ /* 0x018fe20000000000 */
.L_x_10:
[----:B-1----:R-:W-:Y:S05]  /*0a20*/  BSYNC.RECONVERGENT B0 ;  /* 0x0000000000007941 */ /* 0x002fea0003800200 */
.L_x_9:
[----:B------:R-:W1:Y:S01]  /*0a30*/  SHFL.IDX PT, R2, R169, RZ, 0x1f ;  /* 0x00001fffa9027589 */ /* 0x000e6200000e0000 */
[----:B------:R-:W-:Y:S01]  /*0a40*/  NOP ;  /* 0x0000000000007918 */ /* 0x000fe20000000000 */
[----:B-1----:R-:W-:-:S13]  /*0a50*/  ISETP.NE.AND P0, PT, R2, 0x1, PT ;  /* 0x000000010200780c */ /* 0x002fda0003f05270 */
[----:B------:R-:W-:Y:S05]  /*0a60*/  @P0 BRA `(.L_x_11) ;  /* 0x0000000000400947 */ /* 0x000fea0003800000 */
[----:B------:R-:W1:Y:S01]  /*0a70*/  S2UR UR6, SR_CgaCtaId ;  /* 0x00000000000679c3 */ /* 0x000e620000008800 */
[----:B------:R-:W-:Y:S01]  /*0a80*/  UMOV UR7, 0x400 ;  /* 0x0000040000077882 */ /* 0x000fe20000000000 */
[----:B------:R-:W-:Y:S01]  /*0a90*/  UMOV UR5, 0x20 ;  /* 0x0000002000057882 */ /* 0x000fe20000000000 */
[----:B------:R-:W-:Y:S01]  /*0aa0*/  UMOV UR4, 0x80 ;  /* 0x0000008000047882 */ /* 0x000fe20000000000 */
[----:B------:R-:W-:-:S04]  /*0ab0*/  UIADD3 UR10, UPT, UPT, -UR5, 0x100000, URZ ;  /* 0x00100000050a7890 */ /* 0x000fc8000fffe1ff */
[----:B------:R-:W-:Y:S02]  /*0ac0*/  USHF.L.U32 UR11, UR10, 0xb, URZ ;  /* 0x0000000b0a0b7899 */ /* 0x000fe400080006ff */
[----:B------:R-:W-:Y:S02]  /*0ad0*/  USHF.L.U32 UR10, UR10, 0x1, URZ ;  /* 0x000000010a0a7899 */ /* 0x000fe400080006ff */
[----:B------:R-:W-:-:S04]  /*0ae0*/  UIADD3 UR4, UPT, UPT, -UR4, 0x100000, URZ ;  /* 0x0010000004047890 */ /* 0x000fc8000fffe1ff */
[----:B------:R-:W-:Y:S02]  /*0af0*/  USHF.L.U32 UR5, UR4, 0xb, URZ ;  /* 0x0000000b04057899 */ /* 0x000fe400080006ff */
[----:B------:R-:W-:Y:S01]  /*0b00*/  USHF.L.U32 UR4, UR4, 0x1, URZ ;  /* 0x0000000104047899 */ /* 0x000fe200080006ff */
[----:B------:R-:W-:Y:S01]  /*0b10*/  ELECT P0, URZ, PT ;  /* 0x0000000000ff782f */ /* 0x000fe20003800000 */
[----:B-1----:R-:W-:Y:S01]  /*0b20*/  ULEA UR6, UR6, UR7, 0x18 ;  /* 0x0000000706067291 */ /* 0x002fe2000f8ec0ff */
[----:B------:R-:W1:Y:S11]  /*0b30*/  FENCE.VIEW.ASYNC.S ;  /* 0x00000000000073c6 */ /* 0x000e760000000000 */
[----:B-1----:R1:W3:Y:S01]  /*0b40*/  SYNCS.EXCH.64 URZ, [UR6+0x220], UR10 ;  /* 0x0002200a06ff75b2 */ /* 0x0022e20008000100 */
[----:B------:R1:W4:Y:S01]  /*0b50*/  SYNCS.EXCH.64 URZ, [UR6+0x228], UR4 ;  /* 0x0002280406ff75b2 */ /* 0x0003220008000100 */
[----:B------:R-:W-:Y:S01]  /*0b60*/  NOP ;  /* 0x0000000000007918 */ /* 0x000fe20000000000 */
.L_x_11:
[----:B------:R-:W2:Y:S01]  /*0b70*/  SHFL.IDX PT, R2, R169, RZ, 0x1f ;  /* 0x00001fffa9027589 */ /* 0x000ea200000e0000 */
[----:B------:R-:W-:Y:S01]  /*0b80*/  NOP ;  /* 0x0000000000007918 */ /* 0x000fe20000000000 */
[----:B--2---:R-:W-:-:S13]  /*0b90*/  ISETP.NE.AND P0, PT, R2, 0x3, PT ;  /* 0x000000030200780c */ /* 0x004fda0003f05270 */
[----:B------:R-:W-:Y:S05]  /*0ba0*/  @P0 BRA `(.L_x_12) ;  /* 0x0000000000300947 */ /* 0x000fea0003800000 */
[----:B-1----:R-:W1:Y:S01]  /*0bb0*/  S2UR UR5, SR_CgaCtaId ;  /* 0x00000000000579c3 */ /* 0x002e620000008800 */
[----:B------:R-:W-:Y:S01]  /*0bc0*/  UMOV UR6, 0x400 ;  /* 0x0000040000067882 */ /* 0x000fe20000000000 */
[----:B------:R-:W-:Y:S01]  /*0bd0*/  UMOV UR4, 0x20 ;  /* 0x0000002000047882 */ /* 0x000fe20000000000 */
[----:B------:R-:W-:Y:S01]  /*0be0*/  ELECT P0, URZ, PT ;  /* 0x0000000000ff782f */ /* 0x000fe20003800000 */
[----:B-1----:R-:W-:Y:S02]  /*0bf0*/  ULEA UR5, UR5, UR6, 0x18 ;  /* 0x0000000605057291 */ /* 0x002fe4000f8ec0ff */
[----:B------:R-:W-:-:S04]  /*0c00*/  UIADD3 UR6, UPT, UPT, -UR4, 0x100000, URZ ;  /* 0x0010000004067890 */ /* 0x000fc8000fffe1ff */
[----:B------:R-:W-:Y:S02]  /*0c10*/  USHF.L.U32 UR7, UR6, 0xb, URZ ;  /* 0x0000000b06077899 */ /* 0x000fe400080006ff */
[----:B------:R-:W-:Y:S01]  /*0c20*/  USHF.L.U32 UR6, UR6, 0x1, URZ ;  /* 0x0000000106067899 */ /* 0x000fe200080006ff */
[----:B------:R-:W1:Y:S11]  /*0c30*/  FENCE.VIEW.ASYNC.S ;  /* 0x00000000000073c6 */ /* 0x000e760000000000 */
[----:B-1----:R2:W1:Y:S01]  /*0c40*/  SYNCS.EXCH.64 URZ, [UR5+0x230], UR6 ;  /* 0x0002300605ff75b2 */ /* 0x0024620008000100 */
[----:B------:R2:W1:Y:S02]  /*0c50*/  SYNCS.EXCH.64 URZ, [UR5+0x238], UR6 ;  /* 0x0002380605ff75b2 */ /* 0x0004640008000100 */
[----:B--2---:R-:W-:Y:S01]  /*0c60*/  NOP ;  /* 0x0000000000007918 */ /* 0x004fe20000000000 */
.L_x_12:
[----:B------:R-:W2:Y:S01]  /*0c70*/  SHFL.IDX PT, R2, R169, RZ, 0x1f ;  /* 0x00001fffa9027589 */ /* 0x000ea200000e0000 */
[----:B------:R-:W-:Y:S01]  /*0c80*/  NOP ;  /* 0x0000000000007918 */ /* 0x000fe20000000000 */
[----:B--2---:R-:W-:-:S13]  /*0c90*/  ISETP.NE.AND P0, PT, R2, 0x4, PT ;  /* 0x000000040200780c */ /* 0x004fda0003f05270 */
[----:B------:R-:W-:Y:S05]  /*0ca0*/  @P0 BRA `(.L_x_13) ;  /* 0x00000000004c0947 */ /* 0x000fea0003800000 */
[----:B-1----:R-:W1:Y:S01]  /*0cb0*/  S2UR UR5, SR_CgaCtaId ;  /* 0x00000000000579c3 */ /* 0x002e620000008800 */
[----:B------:R-:W-:Y:S01]  /*0cc0*/  UMOV UR7, 0x100 ;  /* 0x0000010000077882 */ /* 0x000fe20000000000 */
[----:B------:R-:W-:Y:S01]  /*0cd0*/  UMOV UR6, 0x400 ;  /* 0x0000040000067882 */ /* 0x000fe20000000000 */
[----:B------:R-:W-:Y:S01]  /*0ce0*/  USEL UR7, UR7, 0xe0, UP2 ;  /* 0x000000e007077887 */ /* 0x000fe20009000000 */
[----:B------:R-:W-:Y:S01]  /*0cf0*/  UMOV UR4, 0x1 ;  /* 0x0000000100047882 */ /* 0x000fe20000000000 */
[----:B------:R-:W-:Y:S01]  /*0d00*/  ELECT P0, URZ, PT ;  /* 0x0000000000ff782f */ /* 0x000fe20003800000 */
[----:B------:R-:W-:-:S04]  /*0d10*/  UIADD3 UR10, UPT, UPT, -UR4, 0x100000, URZ ;  /* 0x00100000040a7890 */ /* 0x000fc8000fffe1ff */
[----:B------:R-:W-:Y:S02]  /*0d20*/  USHF.L.U32 UR11, UR10, 0xb, URZ ;  /* 0x0000000b0a0b7899 */ /* 0x000fe400080006ff */
[----:B------:R-:W-:Y:S02]  /*0d30*/  USHF.L.U32 UR10, UR10, 0x1, URZ ;  /* 0x000000010a0a7899 */ /* 0x000fe400080006ff */
[----:B-1----:R-:W-:Y:S02]  /*0d40*/  ULEA UR5, UR5, UR6, 0x18 ;  /* 0x0000000605057291 */ /* 0x002fe4000f8ec0ff */
[----:B------:R-:W-:-:S04]  /*0d50*/  UIADD3 UR6, UPT, UPT, -UR7, 0x100000, URZ ;  /* 0x0010000007067890 */ /* 0x000fc8000fffe1ff */
[----:B------:R-:W-:Y:S02]  /*0d60*/  USHF.L.U32 UR7, UR6, 0xb, URZ ;  /* 0x0000000b06077899 */ /* 0x000fe400080006ff */
[----:B------:R-:W-:Y:S01]  /*0d70*/  USHF.L.U32 UR6, UR6, 0x1, URZ ;  /* 0x0000000106067899 */ /* 0x000fe200080006ff */
[----:B------:R-:W1:Y:S03]  /*0d80*/  FENCE.VIEW.ASYNC.S ;  /* 0x00000000000073c6 */ /* 0x000e660000000000 */
[----:B-1----:R2:W1:Y:S08]  /*0d90*/  SYNCS.EXCH.64 URZ, [UR5+0x240], UR10 ;  /* 0x0002400a05ff75b2 */ /* 0x0024700008000100 */
[----:B------:R2:W1:Y:S01]  /*0da0*/  SYNCS.EXCH.64 URZ, [UR5+0x250], UR6 ;  /* 0x0002500605ff75b2 */ /* 0x0004620008000100 */
[----:B------:R2:W1:Y:S01]  /*0db0*/  SYNCS.EXCH.64 URZ, [UR5+0x248], UR10 ;  /* 0x0002480a05ff75b2 */ /* 0x0004620008000100 */
[----:B------:R2:W1:Y:S02]  /*0dc0*/  SYNCS.EXCH.64 URZ, [UR5+0x258], UR6 ;  /* 0x0002580605ff75b2 */ /* 0x0004640008000100 */
[----:B--2---:R-:W-:Y:S01]  /*0dd0*/  NOP ;  /* 0x0000000000007918 */ /* 0x004fe20000000000 */
.L_x_13:
[----:B------:R-:W2:Y:S01]  /*0de0*/  SHFL.IDX PT, R2, R169, RZ, 0x1f ;  /* 0x00001fffa9027589 */ /* 0x000ea200000e0000 */
[----:B------:R-:W-:Y:S01]  /*0df0*/  NOP ;  /* 0x0000000000007918 */ /* 0x000fe20000000000 */
[----:B--2---:R-:W-:-:S13]  /*0e00*/  ISETP.NE.AND P0, PT, R2, 0x5, PT ;  /* 0x000000050200780c */ /* 0x004fda0003f05270 */
[----:B------:R-:W-:Y:S05]  /*0e10*/  @P0 BRA `(.L_x_14) ;  /* 0x0000000000580947 */ /* 0x000fea0003800000 */
[----:B-1----:R-:W1:Y:S01]  /*0e20*/  S2UR UR6, SR_CgaCtaId ;  /* 0x00000000000679c3 */ /* 0x002e620000008800 */
        /* <DEDUP_REMOVED lines=12> */
[----:B-1----:R2:W1:Y:S01]  /*0ef0*/  SYNCS.EXCH.64 URZ, [UR6+0x260], UR10 ;  /* 0x0002600a06ff75b2 */ /* 0x0024620008000100 */
[----:B------:R2:W1:Y:S01]  /*0f00*/  SYNCS.EXCH.64 URZ, [UR6+0x280], UR4 ;  /* 0x0002800406ff75b2 */ /* 0x0004620008000100 */
[----:B------:R2:W1:Y:S01]  /*0f10*/  SYNCS.EXCH.64 URZ, [UR6+0x268], UR10 ;  /* 0x0002680a06ff75b2 */ /* 0x0004620008000100 */
[----:B------:R2:W1:Y:S01]  /*0f20*/  SYNCS.EXCH.64 URZ, [UR6+0x288], UR4 ;  /* 0x0002880406ff75b2 */ /* 0x0004620008000100 */
[----:B------:R2:W1:Y:S01]  /*0f30*/  SYNCS.EXCH.64 URZ, [UR6+0x270], UR10 ;  /* 0x0002700a06ff75b2 */ /* 0x0004620008000100 */
[----:B------:R2:W1:Y:S01]  /*0f40*/  SYNCS.EXCH.64 URZ, [UR6+0x290], UR4 ;  /* 0x0002900406ff75b2 */ /* 0x0004620008000100 */
[----:B------:R2:W1:Y:S01]  /*0f50*/  SYNCS.EXCH.64 URZ, [UR6+0x278], UR10 ;  /* 0x0002780a06ff75b2 */ /* 0x0004620008000100 */
[----:B------:R2:W1:Y:S02]  /*0f60*/  SYNCS.EXCH.64 URZ, [UR6+0x298], UR4 ;  /* 0x0002980406ff75b2 */ /* 0x0004640008000100 */
[----:B--2---:R-:W-:Y:S01]  /*0f70*/  NOP ;  /* 0x0000000000007918 */ /* 0x004fe20000000000 */
.L_x_14:
        /* <DEDUP_REMOVED lines=14> */
[----:B------:R2:W1:Y:S01]  /*1060*/  SYNCS.EXCH.64 URZ, [UR5+0x2b0], UR6 ;  /* 0x0002b00605ff75b2 */ /* 0x0004620008000100 */
[----:B------:R2:W1:Y:S01]  /*1070*/  SYNCS.EXCH.64 URZ, [UR5+0x2a8], UR6 ;  /* 0x0002a80605ff75b2 */ /* 0x0004620008000100 */
[----:B------:R2:W1:Y:S02]  /*1080*/  SYNCS.EXCH.64 URZ, [UR5+0x2b8], UR6 ;  /* 0x0002b80605ff75b2 */ /* 0x0004640008000100 */
[----:B--2---:R-:W-:Y:S01]  /*1090*/  NOP ;  /* 0x0000000000007918 */ /* 0x004fe20000000000 */
.L_x_15:
[----:B-1----:R-:W1:Y:S01]  /*10a0*/  S2UR UR5, SR_CTAID.X ;  /* 0x00000000000579c3 */ /* 0x002e620000002500 */
[----:B------:R-:W-:-:S05]  /*10b0*/  CS2R.32 R165, SR_CgaSize ;  /* 0x0000000000a57805 */ /* 0x000fca0000008a00 */
[----:B------:R-:W-:-:S05]  /*10c0*/  IMAD R165, R165, -0xa0, RZ ;  /* 0xffffff60a5a57824 */ /* 0x000fca00078e02ff */
[----:B------:R-:W-:-:S14]  /*10d0*/  R2UR UR7, R165 ;  /* 0x00000000a50772ca */ /* 0x000fdc00000e0000 */
[----:B------:R-:W2:Y:S01]  /*10e0*/  LDCU UR7, c[0x0][UR7+0x2b0] ;  /* 0x00005600070777ac */ /* 0x000ea20008000800 */
[----:B------:R-:W-:Y:S01]  /*10f0*/  NOP ;  /* 0x0000000000007918 */ /* 0x000fe20000000000 */
[----:B------:R-:W-:-:S05]  /*1100*/  CS2R.32 R165, SR_CgaSize ;  /* 0x0000000000a57805 */ /* 0x000fca0000008a00 */
[----:B------:R-:W-:-:S05]  /*1110*/  IMAD R165, R165, -0xa0, RZ ;  /* 0xffffff60a5a57824 */ /* 0x000fca00078e02ff */
[----:B------:R-:W-:-:S14]  /*1120*/  R2UR UR6, R165 ;  /* 0x00000000a50672ca */ /* 0x000fdc00000e0000 */
[----:B------:R-:W3:Y:S01]  /*1130*/  LDCU UR6, c[0x0][UR6+0x2b4] ;  /* 0x00005680060677ac */ /* 0x000ee20008000800 */
[----:B------:R-:W4:Y:S08]  /*1140*/  S2UR UR4, SR_CTAID.Y ;  /* 0x00000000000479c3 */ /* 0x000f300000002600 */
[----:B------:R-:W3:Y:S01]  /*1150*/  LDC R9, c[0x0][0xb24] ;  /* 0x0002c900ff097b82 */ /* 0x000ee20000000800 */
[----:B-1----:R-:W-:-:S02]  /*1160*/  I2FP.F32.U32 R5, UR5 ;  /* 0x0000000500057c45 */ /* 0x002fc40008201000 */
[----:B------:R-:W-:-:S05]  /*1170*/  CS2R.32 R3, SR_CgaSize ;  /* 0x0000000000037805 */ /* 0x000fca0000008a00 */
[----:B------:R-:W-:-:S06]  /*1180*/  IMAD R3, R3, -0xa0, RZ ;  /* 0xffffff6003037824 */ /* 0x000fcc00078e02ff */
[----:B------:R-:W1:Y:S01]  /*1190*/  LDC R3, c[0x0][R3+0x2a0] ;  /* 0x0000a80003037b82 */ /* 0x000e620000000800 */
[----:B------:R-:W-:Y:S01]  /*11a0*/  MOV R165, UR5 ;  /* 0x0000000500a57c02 */ /* 0x000fe20008000f00 */
[----:B--2---:R-:W-:Y:S01]  /*11b0*/  FMUL R5, R5, UR7 ;  /* 0x0000000705057c20 */ /* 0x004fe20008400000 */
[----:B----4-:R-:W-:Y:S02]  /*11c0*/  I2FP.F32.U32 R4, UR4 ;  /* 0x0000000400047c45 */ /* 0x010fe40008201000 */
[----:B------:R-:W-:-:S05]  /*11d0*/  CS2R.32 R2, SR_CgaSize ;  /* 0x0000000000027805 */ /* 0x000fca0000008a00 */
[----:B------:R-:W-:-:S06]  /*11e0*/  IMAD R2, R2, -0xa0, RZ ;  /* 0xffffff6002027824 */ /* 0x000fcc00078e02ff */
[----:B------:R-:W2:Y:S01]  /*11f0*/  LDC R2, c[0x0][R2+0x2a4] ;  /* 0x0000a90002027b82 */ /* 0x000ea20000000800 */
[----:B------:R-:W4:Y:S01]  /*1200*/  F2I.U32.TRUNC.NTZ R154, R5 ;  /* 0x00000005009a7305 */ /* 0x000f22000020f000 */
[----:B------:R-:W-:Y:S01]  /*1210*/  MOV R155, UR4 ;  /* 0x00000004009b7c02 */ /* 0x000fe20008000f00 */
[----:B---3--:R-:W-:-:S05]  /*1220*/  FMUL R4, R4, UR6 ;  /* 0x0000000604047c20 */ /* 0x008fca0008400000 */
[----:B------:R-:W-:Y:S01]  /*1230*/  BAR.SYNC.DEFER_BLOCKING 0x0 ;  /* 0x0000000000007b1d */ /* 0x000fe20000010000 */
[----:B------:R-:W-:-:S05]  /*1240*/  ISETP.GE.AND P0, PT, R9, 0x1, PT ;  /* 0x000000010900780c */ /* 0x000fca0003f06270 */
[----:B------:R-:W3:Y:S02]  /*1250*/  F2I.U32.TRUNC.NTZ R143, R4 ;  /* 0x00000004008f7305 */ /* 0x000ee4000020f000 */
[----:B------:R-:W2:Y:S01]  /*1260*/  S2UR UR36, SR_CTAID.Z ;  /* 0x00000000002479c3 */ /* 0x000ea20000002700 */
[----:B----4-:R-:W-:-:S05]  /*1270*/  IADD3 R154, PT, PT, -R154, RZ, RZ ;  /* 0x000000ff9a9a7210 */ /* 0x010fca0007ffe1ff */
[----:B-1----:R-:W-:Y:S01]  /*1280*/  IMAD R154, R3, R154, UR5 ;  /* 0x00000005039a7e24 */ /* 0x002fe2000f8e029a */
[----:B---3--:R-:W-:-:S05]  /*1290*/  IADD3 R143, PT, PT, -R143, RZ, RZ ;  /* 0x000000ff8f8f7210 */ /* 0x008fca0007ffe1ff */
[----:B--2---:R-:W-:Y:S01]  /*12a0*/  IMAD R143, R2, R143, UR4 ;  /* 0x00000004028f7e24 */ /* 0x004fe2000f8e028f */
[----:B------:R-:W-:Y:S06]  /*12b0*/  @!P0 BRA `(.L_x_16) ;  /* 0x0000000000b88947 */ /* 0x000fec0003800000 */
[----:B------:R-:W1:Y:S01]  /*12c0*/  LDC.64 R4, c[0x0][0xb18] ;  /* 0x0002c600ff047b82 */ /* 0x000e620000000a00 */
[----:B------:R-:W-:-:S07]  /*12d0*/  ISETP.NE.AND P0, PT, R9, 0x1, PT ;  /* 0x000000010900780c */ /* 0x000fce0003f05270 */
[----:B------:R-:W2:Y:S08]  /*12e0*/  LDC R10, c[0x0][0xb0c] ;  /* 0x0002c300ff0a7b82 */ /* 0x000eb00000000800 */
[----:B------:R-:W3:Y:S08]  /*12f0*/  LDC R11, c[0x0][0x370] ;  /* 0x0000dc00ff0b7b82 */ /* 0x000ef00000000800 */
[----:B------:R-:W4:Y:S01]  /*1300*/  LDC R12, c[0x0][0x374] ;  /* 0x0000dd00ff0c7b82 */ /* 0x000f220000000800 */
[----:B-1----:R-:W-:-:S07]  /*1310*/  ISETP.NE.AND P1, PT, R4, 0x1, PT ;  /* 0x000000010400780c */ /* 0x002fce0003f25270 */
[----:B------:R-:W3:Y:S01]  /*1320*/  LDC.64 R6, c[0x0][0xb10] ;  /* 0x0002c400ff067b82 */ /* 0x000ee20000000a00 */
[----:B--2---:R-:W-:-:S07]  /*1330*/  ISETP.NE.AND P2, PT, R10, 0x1, PT ;  /* 0x000000010a00780c */ /* 0x004fce0003f45270 */
[----:B------:R-:W1:Y:S08]  /*1340*/  LDC R8, c[0x0][0xb20] ;  /* 0x0002c800ff087b82 */ /* 0x000e700000000800 */
[----:B------:R-:W2:Y:S01]  /*1350*/  LDC.64 R2, c[0x0][0xb28] ;  /* 0x0002ca00ff027b82 */ /* 0x000ea20000000a00 */
[----:B----4-:R-:W-:-:S04]  /*1360*/  IMAD.HI.U32 R13, R12, R5, RZ ;  /* 0x000000050c0d7227 */ /* 0x010fc800078e00ff */
[----:B------:R-:W-:-:S04]  /*1370*/  IMAD.HI.U32 R5, R155, R5, RZ ;  /* 0x000000059b057227 */ /* 0x000fc800078e00ff */
[----:B---3--:R-:W-:-:S04]  /*1380*/  IMAD.HI.U32 R14, R11, R6, RZ ;  /* 0x000000060b0e7227 */ /* 0x008fc800078e00ff */
[----:B------:R-:W-:Y:S01]  /*1390*/  IMAD.HI.U32 R16, R165, R6, RZ ;  /* 0x00000006a5107227 */ /* 0x000fe200078e00ff */
[-C--:B------:R-:W-:Y:S02]  /*13a0*/  @P2 SHF.R.U32.HI R11, RZ, R7.reuse, R14 ;  /* 0x00000007ff0b2219 */ /* 0x080fe4000001160e */
[-C--:B-1----:R-:W-:Y:S02]  /*13b0*/  @P1 SHF.R.U32.HI R12, RZ, R8.reuse, R13 ;  /* 0x00000008ff0c1219 */ /* 0x082fe4000001160d */
[----:B------:R-:W-:Y:S02]  /*13c0*/  SHF.R.U32.HI R8, RZ, R8, R5 ;  /* 0x00000008ff087219 */ /* 0x000fe40000011605 */
[----:B------:R-:W-:Y:S02]  /*13d0*/  SHF.R.U32.HI R16, RZ, R7, R16 ;  /* 0x00000007ff107219 */ /* 0x000fe40000011610 */
[----:B------:R-:W-:Y:S01]  /*13e0*/  SEL R5, R155, R8, !P1 ;  /* 0x000000089b057207 */ /* 0x000fe20004800000 */
[----:B--2---:R-:W-:Y:S01]  /*13f0*/  IMAD.HI.U32 R14, R12, R2, RZ ;  /* 0x000000020c0e7227 */ /* 0x004fe200078e00ff */
[----:B------:R-:W-:-:S03]  /*1400*/  SEL R7, R165, R16, !P2 ;  /* 0x00000010a5077207 */ /* 0x000fc60005000000 */
[----:B------:R-:W-:Y:S01]  /*1410*/  IMAD.HI.U32 R6, R11, R2, RZ ;  /* 0x000000020b067227 */ /* 0x000fe200078e00ff */
[----:B------:R-:W-:-:S04]  /*1420*/  @P0 SHF.R.U32.HI R12, RZ, R3, R14 ;  /* 0x00000003ff0c0219 */ /* 0x000fc8000001160e */
[----:B------:R-:W-:Y:S01]  /*1430*/  @P0 SHF.R.U32.HI R11, RZ, R3, R6 ;  /* 0x00000003ff0b0219 */ /* 0x000fe20000011606 */
[----:B------:R-:W-:-:S04]  /*1440*/  IMAD R12, R12, R9, RZ ;  /* 0x000000090c0c7224 */ /* 0x000fc800078e02ff */
[----:B------:R-:W-:Y:S01]  /*1450*/  IMAD R6, R11, R9, RZ ;  /* 0x000000090b067224 */ /* 0x000fe200078e02ff */
[----:B------:R-:W-:-:S04]  /*1460*/  ISETP.GE.AND P1, PT, R5, R12, PT ;  /* 0x0000000c0500720c */ /* 0x000fc80003f26270 */
[----:B------:R-:W-:Y:S01]  /*1470*/  ISETP.GE.OR P1, PT, R7, R6, P1 ;  /* 0x000000060700720c */ /* 0x000fe20000f26670 */
[----:B------:R-:W-:-:S05]  /*1480*/  IMAD.HI.U32 R6, R5, R2, RZ ;  /* 0x0000000205067227 */ /* 0x000fca00078e00ff */
[----:B------:R-:W-:-:S04]  /*1490*/  SHF.R.U32.HI R6, RZ, R3, R6 ;  /* 0x00000003ff067219 */ /* 0x000fc80000011606 */
[----:B------:R-:W-:-:S03]  /*14a0*/  SEL R6, R5, R6, !P0 ;  /* 0x0000000605067207 */ /* 0x000fc60004000000 */
[----:B------:R-:W-:Y:S01]  /*14b0*/  @!P1 IMAD.HI.U32 R8, R7, R2, RZ ;  /* 0x0000000207089227 */ /* 0x000fe200078e00ff */
[----:B------:R-:W-:-:S04]  /*14c0*/  IADD3 R2, PT, PT, -R6, RZ, RZ ;  /* 0x000000ff06027210 */ /* 0x000fc80007ffe1ff */
[----:B------:R-:W-:Y:S01]  /*14d0*/  @!P1 SHF.R.U32.HI R8, RZ, R3, R8 ;  /* 0x00000003ff089219 */ /* 0x000fe20000011608 */
[----:B------:R-:W-:-:S03]  /*14e0*/  IMAD R2, R9, R2, R5 ;  /* 0x0000000209027224 */ /* 0x000fc600078e0205 */
[----:B------:R-:W-:Y:S02]  /*14f0*/  @!P1 SEL R3, R7, R8, !P0 ;  /* 0x0000000807039207 */ /* 0x000fe40004000000 */
[----:B------:R-:W-:-:S03]  /*1500*/  IADD3 R8, PT, PT, -R5, RZ, RZ ;  /* 0x000000ff05087210 */ /* 0x000fc60007ffe1ff */
[--C-:B------:R-:W-:Y:S02]  /*1510*/  @!P1 IMAD.IADD R6, R6, 0x1, -R3.reuse ;  /* 0x0000000106069824 */ /* 0x100fe400078e0a03 */
[----:B------:R-:W-:Y:S01]  /*1520*/  @!P1 IMAD R3, R2, R11, R3 ;  /* 0x0000000b02039224 */ /* 0x000fe200078e0203 */
[----:B------:R-:W-:Y:S01]  /*1530*/  IADD3 R2, PT, PT, -R7, RZ, RZ ;  /* 0x000000ff07027210 */ /* 0x000fe20007ffe1ff */
[----:B------:R-:W-:Y:S02]  /*1540*/  @!P1 IMAD R5, R6, R9, R7 ;  /* 0x0000000906059224 */ /* 0x000fe400078e0207 */
[----:B------:R-:W-:Y:S02]  /*1550*/  IMAD R8, R4, R8, R155 ;  /* 0x0000000804087224 */ /* 0x000fe400078e029b */
[----:B------:R-:W-:Y:S02]  /*1560*/  @!P1 IMAD.MOV.U32 R7, RZ, RZ, R3 ;  /* 0x000000ffff079224 */ /* 0x000fe400078e0003 */
[----:B------:R-:W-:-:S02]  /*1570*/  IMAD R2, R10, R2, R165 ;  /* 0x000000020a027224 */ /* 0x000fc400078e02a5 */
[----:B------:R-:W-:Y:S02]  /*1580*/  IMAD R155, R5, R4, R8 ;  /* 0x00000004059b7224 */ /* 0x000fe400078e0208 */
[----:B------:R-:W-:Y:S02]  /*1590*/  IMAD R165, R7, R10, R2 ;  /* 0x0000000a07a57224 */ /* 0x000fe400078e0202 */
.L_x_16:
[----:B------:R-:W1:Y:S01]  /*15a0*/  LDCU UR4, c[0x0][0xb30] ;  /* 0x00016600ff0477ac */ /* 0x000e620008000800 */
[----:B------:R-:W2:Y:S08]  /*15b0*/  S2UR UR37, SR_CgaCtaId ;  /* 0x00000000002579c3 */ /* 0x000eb00000008800 */
[----:B------:R-:W3:Y:S01]  /*15c0*/  LDC R72, c[0x0][0xb24] ;  /* 0x0002c900ff487b82 */ /* 0x000ee20000000800 */
[----:B-1----:R-:W-:-:S09]  /*15d0*/  UISETP.NE.AND UP1, UPT, UR4, 0x1, UPT ;  /* 0x000000010400788c */ /* 0x002fd2000bf25270 */
[----:B--2---:R-:W-:Y:S05]  /*15e0*/  BRA.U UP1, `(.L_x_17) ;  /* 0x0000000101407547 */ /* 0x004fea000b800000 */
[----:B------:R-:W1:Y:S08]  /*15f0*/  LDC.64 R4, c[0x0][0xb10] ;  /* 0x0002c400ff047b82 */ /* 0x000e700000000a00 */
[----:B------:R-:W2:Y:S08]  /*1600*/  LDC.64 R2, c[0x0][0xb18] ;  /* 0x0002c600ff027b82 */ /* 0x000eb00000000a00 */
[----:B------:R-:W4:Y:S08]  /*1610*/  LDC R6, c[0x0][0xb20] ;  /* 0x0002c800ff067b82 */ /* 0x000f300000000800 */
[----:B------:R-:W3:Y:S01]  /*1620*/  LDC R8, c[0x0][0xb0c] ;  /* 0x0002c300ff087b82 */ /* 0x000ee20000000800 */
[----:B-1----:R-:W-:-:S05]  /*1630*/  IMAD.HI.U32 R4, R165, R4, RZ ;  /* 0x00000004a5047227 */ /* 0x002fca00078e00ff */
[----:B------:R-:W-:Y:S01]  /*1640*/  SHF.R.U32.HI R4, RZ, R5, R4 ;  /* 0x00000005ff047219 */ /* 0x000fe20000011604 */
[----:B--2---:R-:W-:Y:S01]  /*1650*/  IMAD.HI.U32 R3, R155, R3, RZ ;  /* 0x000000039b037227 */ /* 0x004fe200078e00ff */
[----:B------:R-:W-:-:S04]  /*1660*/  ISETP.NE.AND P0, PT, R2, 0x1, PT ;  /* 0x000000010200780c */ /* 0x000fc80003f05270 */
[----:B----4-:R-:W-:-:S04]  /*1670*/  SHF.R.U32.HI R6, RZ, R6, R3 ;  /* 0x00000006ff067219 */ /* 0x010fc80000011603 */
[----:B------:R-:W-:Y:S02]  /*1680*/  SEL R3, R155, R6, !P0 ;  /* 0x000000069b037207 */ /* 0x000fe40004000000 */
[----:B---3--:R-:W-:-:S04]  /*1690*/  ISETP.NE.AND P1, PT, R8, 0x1, PT ;  /* 0x000000010800780c */ /* 0x008fc80003f25270 */
[----:B------:R-:W-:-:S05]  /*16a0*/  SEL R4, R165, R4, !P1 ;  /* 0x00000004a5047207 */ /* 0x000fca0004800000 */
[----:B------:R-:W-:Y:S02]  /*16b0*/  IMAD.IADD R5, R3, 0x1, -R4 ;  /* 0x0000000103057824 */ /* 0x000fe400078e0a04 */
[----:B------:R-:W-:Y:S02]  /*16c0*/  IMAD.IADD R3, R4, 0x1, -R3 ;  /* 0x0000000104037824 */ /* 0x000fe400078e0a03 */
[----:B------:R-:W-:Y:S02]  /*16d0*/  IMAD R165, R5, R8, R165 ;  /* 0x0000000805a57224 */ /* 0x000fe400078e02a5 */
[----:B------:R-:W-:-:S07]  /*16e0*/  IMAD R155, R3, R2, R155 ;  /* 0x00000002039b7224 */ /* 0x000fce00078e029b */
.L_x_17:
[----:B------:R-:W-:Y:S01]  /*16f0*/  BAR.SYNC.DEFER_BLOCKING 0x0 ;  /* 0x0000000000007b1d */ /* 0x000fe20000010000 */
[----:B------:R-:W-:Y:S01]  /*1700*/  UISETP.NE.AND UP1, UPT, UR8, 0x2, UPT ;  /* 0x000000020800788c */ /* 0x000fe2000bf25270 */
[----:B------:R-:W-:Y:S02]  /*1710*/  ISETP.NE.OR P5, PT, R0, 0x2, !P5 ;  /* 0x000000020000780c */ /* 0x000fe40006fa5670 */
[----:B------:R-:W-:-:S06]  /*1720*/  LOP3.LUT R2, R166, 0x1f, RZ, 0xc0, !PT ;  /* 0x0000001fa6027812 */ /* 0x000fcc00078ec0ff */
[----:B------:R-:W-:Y:S05]  /*1730*/  BRA.U UP1, `(.L_x_18) ;  /* 0x0000002101947547 */ /* 0x000fea000b800000 */
[----:B------:R-:W1:Y:S01]  /*1740*/  LDCU UR13, c[0x0][0x38c] ;  /* 0x00007180ff0d77ac */ /* 0x000e620008000800 */
[----:B------:R-:W2:Y:S01]  /*1750*/  LDC R9, c[0x0][0x370] ;  /* 0x0000dc00ff097b82 */ /* 0x000ea20000000800 */
[----:B------:R-:W-:Y:S01]  /*1760*/  PLOP3.LUT P1, PT, PT, PT, UP2, 0x80, 0x8 ;  /* 0x000000000008781c */ /* 0x000fe20003f2f028 */
[----:B------:R-:W-:Y:S01]  /*1770*/  IMAD.MOV.U32 R15, RZ, RZ, 0x1 ;  /* 0x00000001ff0f7424 */ /* 0x000fe200078e00ff */
[----:B------:R-:W-:Y:S01]  /*1780*/  ISETP.EQ.OR P4, PT, R2, RZ, P5 ;  /* 0x000000ff0200720c */ /* 0x000fe20002f82670 */
[----:B------:R-:W-:Y:S01]  /*1790*/  IMAD.MOV.U32 R14, RZ, RZ, RZ ;  /* 0x000000ffff0e7224 */ /* 0x000fe200078e00ff */
[----:B------:R-:W-:Y:S02]  /*17a0*/  PLOP3.LUT P1, PT, P1, PT, PT, 0x8, 0x80 ;  /* 0x000000000080781c */ /* 0x000fe40000f2e170 */
[----:B------:R-:W-:Y:S01]  /*17b0*/  CS2R R12, SRZ ;  /* 0x00000000000c7805 */ /* 0x000fe2000001ff00 */
[----:B------:R-:W-:Y:S01]  /*17c0*/  IMAD.MOV.U32 R10, RZ, RZ, 0x1 ;  /* 0x00000001ff0a7424 */ /* 0x000fe200078e00ff */
[----:B------:R-:W4:Y:S01]  /*17d0*/  LDC R0, c[0x0][0x374] ;  /* 0x0000dd00ff007b82 */ /* 0x000f220000000800 */
[----:B------:R-:W2:Y:S01]  /*17e0*/  LDCU.64 UR22, c[0x0][0x348] ;  /* 0x00006900ff1677ac */ /* 0x000ea20008000a00 */
[----:B------:R-:W-:Y:S01]  /*17f0*/  UMOV UR6, URZ ;  /* 0x000000ff00067c82 */ /* 0x000fe20008000000 */
[----:B-1----:R-:W-:-:S04]  /*1800*/  UIADD3 UR5, UPT, UPT, UR13, 0x1f, URZ ;  /* 0x0000001f0d057890 */ /* 0x002fc8000fffe0ff */
[----:B------:R-:W-:-:S04]  /*1810*/  USHF.R.S32.HI UR4, URZ, 0x1f, UR5 ;  /* 0x0000001fff047899 */ /* 0x000fc80008011405 */
[----:B------:R-:W-:-:S04]  /*1820*/  ULEA.HI UR4, UR4, UR5, URZ, 0x5 ;  /* 0x0000000504047291 */ /* 0x000fc8000f8f28ff */
[----:B------:R-:W-:Y:S02]  /*1830*/  USHF.R.S32.HI UR15, URZ, 0x5, UR4 ;  /* 0x00000005ff0f7899 */ /* 0x000fe40008011404 */
[----:B------:R-:W-:Y:S02]  /*1840*/  UIADD3 UR4, UPT, UPT, UR13, -0x1, URZ ;  /* 0xffffffff0d047890 */ /* 0x000fe4000fffe0ff */
[----:B------:R-:W-:Y:S02]  /*1850*/  UISETP.LT.U32.AND UP0, UPT, UR15, 0x22, UPT ;  /* 0x000000220f00788c */ /* 0x000fe4000bf01070 */
[----:B------:R-:W-:Y:S02]  /*1860*/  UISETP.GE.U32.AND UP1, UPT, UR4, -0x3f, UPT ;  /* 0xffffffc10400788c */ /* 0x000fe4000bf26070 */
[----:B------:R-:W-:Y:S02]  /*1870*/  USEL UR14, UR15, 0x22, UP0 ;  /* 0x000000220f0e7887 */ /* 0x000fe40008000000 */
[----:B------:R-:W-:-:S02]  /*1880*/  UIADD3 UR13, UPT, UPT, UR13, 0x3e, URZ ;  /* 0x0000003e0d0d7890 */ /* 0x000fc4000fffe0ff */
[----:B------:R-:W-:Y:S02]  /*1890*/  UIADD3 UR5, UPT, UPT, UR14, -0x1, URZ ;  /* 0xffffffff0e057890 */ /* 0x000fe4000fffe0ff */
[----:B------:R-:W-:-:S03]  /*18a0*/  UIADD3 UR7, UPT, UPT, UR15, -UR14, URZ ;  /* 0x8000000e0f077290 */ /* 0x000fc6000fffe0ff */
[----:B------:R-:W-:-:S04]  /*18b0*/  @UP1 UIADD3 UR5, UPT, UPT, UR14, URZ, URZ ;  /* 0x000000ff0e051290 */ /* 0x000fc8000fffe0ff */
[----:B--2---:R-:W-:-:S12]  /*18c0*/  UIADD3 UR5, UPT, UPT, UR5, 0x1, URZ ;  /* 0x0000000105057890 */ /* 0x004fd8000fffe0ff */
.L_x_36:
[----:B------:R-:W-:Y:S01]  /*18d0*/  UISETP.NE.AND UP0, UPT, UR37, URZ, UPT ;  /* 0x000000ff2500728c */ /* 0x000fe2000bf05270 */
[----:B------:R-:W1:Y:S08]  /*18e0*/  S2UR UR37, SR_CgaCtaId ;  /* 0x00000000002579c3 */ /* 0x000e700000008800 */
[----:B------:R-:W-:Y:S05]  /*18f0*/  BRA.U UP0, `(.L_x_19) ;  /* 0x0000000100347547 */ /* 0x000fea000b800000 */
[----:B------:R-:W2:Y:S01]  /*1900*/  S2R R2, SR_CgaCtaId ;  /* 0x0000000000027919 */ /* 0x000ea20000008800 */
[----:B------:R-:W-:-:S04]  /*1910*/  MOV R3, 0x400 ;  /* 0x0000040000037802 */ /* 0x000fc80000000f00 */
[----:B--2---:R-:W-:Y:S02]  /*1920*/  LEA R3, R2, R3, 0x18 ;  /* 0x0000000302037211 */ /* 0x004fe400078ec0ff */
[----:B------:R-:W-:-:S03]  /*1930*/  SHF.L.U32 R2, R10, 0x1f, RZ ;  /* 0x0000001f0a027819 */ /* 0x000fc600000006ff */
[----:B------:R-:W-:-:S04]  /*1940*/  IMAD R3, R12, 0x8, R3 ;  /* 0x000000080c037824 */ /* 0x000fc800078e0203 */
[----:B------:R-:W2:Y:S02]  /*1950*/  SYNCS.PHASECHK.TRANS64.TRYWAIT P0, [R3+URZ+0x2b0], R2 ;  /* 0x0002b002030075a7 */ /* 0x000ea400080011ff */
[----:B--2---:R-:W-:Y:S05]  /*1960*/  @!P0 BRA `(.L_x_20) ;  /* 0x0000006000d48947 */ /* 0x004fea0003800000 */
.L_x_126:
[----:B------:R-:W-:Y:S01]  /*1970*/  VIADD R12, R12, 0x1 ;  /* 0x000000010c0c7836 */ /* 0x000fe20000000000 */
[----:B------:R2:W-:Y:S04]  /*1980*/  SYNCS.ARRIVE.TRANS64.A1T0 RZ, [R3+URZ+0x2a0], RZ ;  /* 0x0002a0ff03ff79a7 */ /* 0x0005e800081000ff */
[----:B------:R-:W-:-:S04]  /*1990*/  ISETP.NE.AND P0, PT, R12, 0x2, PT ;  /* 0x000000020c00780c */ /* 0x000fc80003f05270 */
[----:B------:R-:W-:Y:S02]  /*19a0*/  SEL R12, R12, RZ, P0 ;  /* 0x000000ff0c0c7207 */ /* 0x000fe40000000000 */
[----:B--2---:R-:W-:-:S04]  /*19b0*/  SEL R3, RZ, 0x1, P0 ;  /* 0x00000001ff037807 */ /* 0x004fc80000000000 */
[----:B------:R-:W-:-:S07]  /*19c0*/  LOP3.LUT R10, R10, R3, RZ, 0x3c, !PT ;  /* 0x000000030a0a7212 */ /* 0x000fce00078e3cff */
.L_x_19:
[----:B------:R-:W-:Y:S01]  /*19d0*/  UMOV UR4, 0x400 ;  /* 0x0000040000047882 */ /* 0x000fe20000000000 */
[----:B------:R-:W-:Y:S01]  /*19e0*/  SHF.L.U32 R2, R15, 0x1f, RZ ;  /* 0x0000001f0f027819 */ /* 0x000fe200000006ff */
[----:B-1----:R-:W-:Y:S01]  /*19f0*/  ULEA UR4, UR37, UR4, 0x18 ;  /* 0x0000000425047291 */ /* 0x002fe2000f8ec0ff */
[----:B------:R-:W-:Y:S01]  /*1a00*/  R2UR UR35, R165 ;  /* 0x00000000a52372ca */ /* 0x000fe200000e0000 */
[----:B------:R-:W-:Y:S01]  /*1a10*/  UISETP.GE.U32.AND UP0, UPT, UR13, 0x3f, UPT ;  /* 0x0000003f0d00788c */ /* 0x000fe2000bf06070 */
[----:B------:R-:W-:Y:S01]  /*1a20*/  R2UR UR11, R155 ;  /* 0x000000009b0b72ca */ /* 0x000fe200000e0000 */
[----:B------:R-:W-:Y:S01]  /*1a30*/  ULEA UR8, UR6, UR4, 0x3 ;  /* 0x0000000406087291 */ /* 0x000fe2000f8e18ff */
[----:B------:R-:W-:-:S08]  /*1a40*/  UMOV UR24, URZ ;  /* 0x000000ff00187c82 */ /* 0x000fd00008000000 */
[----:B------:R1:W2:Y:S01]  /*1a50*/  SYNCS.PHASECHK.TRANS64.TRYWAIT P0, [UR8+0x110], R2 ;  /* 0x00011002ff0075a7 */ /* 0x0002a20008001108 */
[----:B------:R-:W-:Y:S02]  /*1a60*/  USHF.L.U32 UR35, UR35, 0x7, URZ ;  /* 0x0000000723237899 */ /* 0x000fe400080006ff */
[----:B------:R-:W-:Y:S01]  /*1a70*/  USHF.L.U32 UR11, UR11, 0x6, URZ ;  /* 0x000000060b0b7899 */ /* 0x000fe200080006ff */
[----:B------:R-:W-:Y:S11]  /*1a80*/  BRA.U !UP0, `(.L_x_21) ;  /* 0x0000000108a87547 */ /* 0x000ff6000b800000 */
[----:B------:R-:W-:Y:S01]  /*1a90*/  UMOV UR16, URZ ;  /* 0x000000ff00107c82 */ /* 0x000fe20008000000 */
[----:B------:R-:W-:-:S05]  /*1aa0*/  UMOV UR17, UR6 ;  /* 0x0000000600117c82 */ /* 0x000fca0008000000 */
.L_x_26:
[----:B-1----:R-:W-:Y:S01]  /*1ab0*/  ULEA UR33, UR17, UR4, 0x3 ;  /* 0x0000000411217291 */ /* 0x002fe2000f8e18ff */
[----:B--2---:R-:W-:Y:S01]  /*1ac0*/  @!P5 MOV R3, 0x1800 ;  /* 0x000018000003d802 */ /* 0x004fe20000000f00 */
[----:B--2---:R-:W-:Y:S10]  /*1ad0*/  @P0 BRA `(.L_x_22) ;  /* 0x00000000000c0947 */ /* 0x004ff40003800000 */
[----:B------:R-:W-:-:S04]  /*1ae0*/  SHF.L.U32 R5, R15, 0x1f, RZ ;  /* 0x0000001f0f057819 */ /* 0x000fc800000006ff */
[----:B------:R-:W2:Y:S02]  /*1af0*/  SYNCS.PHASECHK.TRANS64.TRYWAIT P0, [UR33+0x110], R5 ;  /* 0x00011005ff0075a7 */ /* 0x000ea40008001121 */
[----:B--2---:R-:W-:Y:S05]  /*1b00*/  @!P0 BRA `(.L_x_23) ;  /* 0x0000006000808947 */ /* 0x004fea0003800000 */
.L_x_22:
[----:B------:R2:W-:Y:S01]  /*1b10*/  @!P5 SYNCS.ARRIVE.TRANS64 RZ, [UR33], R3 ;  /* 0x00000003ffffd9a7 */ /* 0x0005e20008000021 */
[----:B------:R-:W-:Y:S04]  /*1b20*/  BSSY.RECONVERGENT B0, `(.L_x_24) ;  /* 0x0000003000007945 */ /* 0x000fe80003800200 */
[----:B------:R-:W-:Y:S05]  /*1b30*/  @P4 BRA `(.L_x_25) ;  /* 0x0000000000044947 */ /* 0x000fea0003800000 */
[----:B------:R-:W-:Y:S05]  /*1b40*/  BPT.TRAP 0x1 ;  /* 0x000000040000795c */ /* 0x000fea0000300000 */
.L_x_25:
[----:B------:R-:W-:Y:S05]  /*1b50*/  BSYNC.RECONVERGENT B0 ;  /* 0x0000000000007941 */ /* 0x000fea0003800200 */
.L_x_24:
[----:B------:R-:W-:Y:S02]  /*1b60*/  UIADD3 UR6, UPT, UPT, UR17, 0x1, URZ ;  /* 0x0000000111067890 */ /* 0x000fe4000fffe0ff */
[----:B------:R-:W-:Y:S02]  /*1b70*/  ULEA UR32, UR17, UR4, 0xc ;  /* 0x0000000411207291 */ /* 0x000fe4000f8e60ff */
[----:B------:R-:W-:Y:S02]  /*1b80*/  UISETP.NE.AND UP0, UPT, UR6, 0x22, UPT ;  /* 0x000000220600788c */ /* 0x000fe4000bf05270 */
[----:B------:R-:W-:Y:S02]  /*1b90*/  UIADD3 UR26, UP1, UPT, UR22, 0x80, URZ ;  /* 0x00000080161a7890 */ /* 0x000fe4000ff3e0ff */
[----:B------:R-:W-:Y:S02]  /*1ba0*/  USEL UR9, URZ, 0x1, UP0 ;  /* 0x00000001ff097887 */ /* 0x000fe40008000000 */
[----:B------:R-:W-:-:S02]  /*1bb0*/  USEL UR6, UR6, URZ, UP0 ;  /* 0x000000ff06067287 */ /* 0x000fc40008000000 */
[----:B------:R-:W-:Y:S02]  /*1bc0*/  UIADD3 UR20, UP0, UPT, UR22, 0x180, URZ ;  /* 0x0000018016147890 */ /* 0x000fe4000ff1e0ff */
[----:B------:R-:W-:Y:S01]  /*1bd0*/  ULEA UR8, UR6, UR4, 0x3 ;  /* 0x0000000406087291 */ /* 0x000fe2000f8e18ff */
[----:B------:R-:W-:Y:S01]  /*1be0*/  LOP3.LUT R15, R15, UR9, RZ, 0x3c, !PT ;  /* 0x000000090f0f7c12 */ /* 0x000fe2000f8e3cff */
[----:B------:R-:W-:Y:S02]  /*1bf0*/  USHF.L.U32 UR34, UR16, 0x5, URZ ;  /* 0x0000000510227899 */ /* 0x000fe400080006ff */
[----:B------:R-:W-:Y:S01]  /*1c00*/  UIADD3.X UR27, UPT, UPT, URZ, UR23, URZ, UP1, !UPT ;  /* 0x00000017ff1b7290 */ /* 0x000fe20008ffe4ff */
[----:B-1----:R-:W-:Y:S01]  /*1c10*/  SHF.L.U32 R2, R15, 0x1f, RZ ;  /* 0x0000001f0f027819 */ /* 0x002fe200000006ff */
[----:B------:R-:W-:Y:S02]  /*1c20*/  UIADD3 UR32, UPT, UPT, UR32, 0x4600, URZ ;  /* 0x0000460020207890 */ /* 0x000fe4000fffe0ff */
[----:B------:R-:W-:Y:S01]  /*1c30*/  UIADD3.X UR21, UPT, UPT, URZ, UR23, URZ, UP0, !UPT ;  /* 0x00000017ff157290 */ /* 0x000fe200087fe4ff */
[----:B------:R1:W1:Y:S01]  /*1c40*/  SYNCS.PHASECHK.TRANS64.TRYWAIT P0, [UR8+0x110], R2 ;  /* 0x00011002ff0075a7 */ /* 0x0002620008001108 */
[----:B------:R-:W-:Y:S01]  /*1c50*/  ULEA UR8, UR17, UR4, 0xb ;  /* 0x0000000411087291 */ /* 0x000fe2000f8e58ff */
[----:B------:R-:W-:Y:S01]  /*1c60*/  UMOV UR18, 0x0 ;  /* 0x0000000000127882 */ /* 0x000fe20000000000 */
[----:B------:R-:W-:-:S02]  /*1c70*/  UMOV UR19, 0x10000000 ;  /* 0x1000000000137882 */ /* 0x000fc40000000000 */
[----:B------:R-:W-:Y:S01]  /*1c80*/  UIADD3 UR8, UPT, UPT, UR8, 0x26600, URZ ;  /* 0x0002660008087890 */ /* 0x000fe2000fffe0ff */
[----:B------:R1:W-:Y:S01]  /*1c90*/  UTMALDG.3D [UR32], [UR26], desc[UR18] ;  /* 0x000012201a0075b4 */ /* 0x0003e20008011000 */
[----:B------:R-:W-:Y:S01]  /*1ca0*/  UMOV UR12, UR36 ;  /* 0x00000024000c7c82 */ /* 0x000fe20008000000 */
[----:B------:R-:W-:Y:S01]  /*1cb0*/  UMOV UR9, UR33 ;  /* 0x0000002100097c82 */ /* 0x000fe20008000000 */
[----:B------:R-:W-:Y:S01]  /*1cc0*/  UMOV UR10, UR34 ;  /* 0x00000022000a7c82 */ /* 0x000fe20008000000 */
[----:B------:R-:W-:Y:S01]  /*1cd0*/  UIADD3 UR16, UPT, UPT, UR16, 0x1, URZ ;  /* 0x0000000110107890 */ /* 0x000fe2000fffe0ff */
[----:B------:R-:W-:Y:S01]  /*1ce0*/  UMOV UR24, UR5 ;  /* 0x0000000500187c82 */ /* 0x000fe20008000000 */
[----:B------:R-:W-:Y:S02]  /*1cf0*/  UMOV UR17, UR6 ;  /* 0x0000000600117c82 */ /* 0x000fe40008000000 */
[----:B------:R1:W-:Y:S01]  /*1d00*/  UTMALDG.3D [UR8], [UR20], desc[UR18] ;  /* 0x00001208140075b4 */ /* 0x0003e20008011000 */
[----:B------:R-:W-:-:S09]  /*1d10*/  UISETP.NE.AND UP0, UPT, UR16, UR5, UPT ;  /* 0x000000051000728c */ /* 0x000fd2000bf05270 */
[----:B------:R-:W-:Y:S05]  /*1d20*/  BRA.U UP0, `(.L_x_26) ;  /* 0xfffffffd00607547 */ /* 0x000fea000b83ffff */
.L_x_21:
[----:B-1----:R-:W-:Y:S01]  /*1d30*/  ULEA UR8, UR6, UR4, 0x3 ;  /* 0x0000000406087291 */ /* 0x002fe2000f8e18ff */
[----:B------:R-:W-:Y:S01]  /*1d40*/  SHF.L.U32 R2, R15, 0x1f, RZ ;  /* 0x0000001f0f027819 */ /* 0x000fe200000006ff */
[----:B------:R-:W-:Y:S01]  /*1d50*/  @!P1 SYNCS.ARRIVE.TRANS64.A1T0 RZ, [UR4+0x238], RZ ;  /* 0x000238ffffff99a7 */ /* 0x000fe20008100004 */
[----:B------:R-:W-:-:S06]  /*1d60*/  UISETP.GT.AND UP0, UPT, UR15, UR14, UPT ;  /* 0x0000000e0f00728c */ /* 0x000fcc000bf04270 */
[----:B--2---:R1:W2:Y:S03]  /*1d70*/  SYNCS.PHASECHK.TRANS64.TRYWAIT P0, [UR8+0x110], R2 ;  /* 0x00011002ff0075a7 */ /* 0x0042a60008001108 */
[----:B------:R-:W-:Y:S05]  /*1d80*/  BRA.U !UP0, `(.L_x_27) ;  /* 0x0000000108ac7547 */ /* 0x000fea000b800000 */
[----:B------:R-:W-:Y:S01]  /*1d90*/  UIADD3 UR21, UPT, UPT, UR7, UR24, URZ ;  /* 0x0000001807157290 */ /* 0x000fe2000fffe0ff */
[----:B------:R-:W-:-:S11]  /*1da0*/  UMOV UR25, UR6 ;  /* 0x0000000600197c82 */ /* 0x000fd60008000000 */
.L_x_32:
[----:B-1----:R-:W-:Y:S01]  /*1db0*/  ULEA UR17, UR25, UR4, 0x3 ;  /* 0x0000000419117291 */ /* 0x002fe2000f8e18ff */
[----:B--2---:R-:W-:Y:S01]  /*1dc0*/  @!P5 MOV R3, 0x1800 ;  /* 0x000018000003d802 */ /* 0x004fe20000000f00 */
[----:B--2---:R-:W-:Y:S10]  /*1dd0*/  @P0 BRA `(.L_x_28) ;  /* 0x00000000000c0947 */ /* 0x004ff40003800000 */
[----:B------:R-:W-:-:S04]  /*1de0*/  SHF.L.U32 R5, R15, 0x1f, RZ ;  /* 0x0000001f0f057819 */ /* 0x000fc800000006ff */
[----:B------:R-:W2:Y:S02]  /*1df0*/  SYNCS.PHASECHK.TRANS64.TRYWAIT P0, [UR17+0x110], R5 ;  /* 0x00011005ff0075a7 */ /* 0x000ea40008001111 */
[----:B--2---:R-:W-:Y:S05]  /*1e00*/  @!P0 BRA `(.L_x_29) ;  /* 0x0000005c00d88947 */ /* 0x004fea0003800000 */
.L_x_28:
[----:B------:R2:W-:Y:S01]  /*1e10*/  @!P5 SYNCS.ARRIVE.TRANS64 RZ, [UR17], R3 ;  /* 0x00000003ffffd9a7 */ /* 0x0005e20008000011 */
[----:B------:R-:W-:Y:S04]  /*1e20*/  BSSY.RECONVERGENT B0, `(.L_x_30) ;  /* 0x0000003000007945 */ /* 0x000fe80003800200 */
[----:B------:R-:W-:Y:S05]  /*1e30*/  @P4 BRA `(.L_x_31) ;  /* 0x0000000000044947 */ /* 0x000fea0003800000 */
[----:B------:R-:W-:Y:S05]  /*1e40*/  BPT.TRAP 0x1 ;  /* 0x000000040000795c */ /* 0x000fea0000300000 */
.L_x_31:
[----:B------:R-:W-:Y:S05]  /*1e50*/  BSYNC.RECONVERGENT B0 ;  /* 0x0000000000007941 */ /* 0x000fea0003800200 */
.L_x_30:
        /* <DEDUP_REMOVED lines=10> */
[----:B------:R-:W-:Y:S01]  /*1f00*/  UIADD3 UR16, UPT, UPT, UR16, 0x4600, URZ ;  /* 0x0000460010107890 */ /* 0x000fe2000fffe0ff */
[----:B-1----:R-:W-:Y:S01]  /*1f10*/  SHF.L.U32 R2, R15, 0x1f, RZ ;  /* 0x0000001f0f027819 */ /* 0x002fe200000006ff */
[----:B------:R-:W-:Y:S02]  /*1f20*/  UIADD3.X UR31, UPT, UPT, URZ, UR23, URZ, UP1, !UPT ;  /* 0x00000017ff1f7290 */ /* 0x000fe40008ffe4ff */
[----:B------:R-:W-:Y:S01]  /*1f30*/  UIADD3.X UR29, UPT, UPT, URZ, UR23, URZ, UP0, !UPT ;  /* 0x00000017ff1d7290 */ /* 0x000fe200087fe4ff */
[----:B------:R1:W1:Y:S01]  /*1f40*/  SYNCS.PHASECHK.TRANS64.TRYWAIT P0, [UR8+0x110], R2 ;  /* 0x00011002ff0075a7 */ /* 0x0002620008001108 */
[----:B------:R-:W-:Y:S01]  /*1f50*/  ULEA UR8, UR25, UR4, 0xb ;  /* 0x0000000419087291 */ /* 0x000fe2000f8e58ff */
[----:B------:R-:W-:Y:S01]  /*1f60*/  UMOV UR26, 0x0 ;  /* 0x00000000001a7882 */ /* 0x000fe20000000000 */
[----:B------:R-:W-:-:S02]  /*1f70*/  UMOV UR27, 0x10000000 ;  /* 0x10000000001b7882 */ /* 0x000fc40000000000 */
[----:B------:R-:W-:Y:S01]  /*1f80*/  UIADD3 UR8, UPT, UPT, UR8, 0x26600, URZ ;  /* 0x0002660008087890 */ /* 0x000fe2000fffe0ff */
[----:B------:R-:W-:Y:S01]  /*1f90*/  UMOV UR19, UR35 ;  /* 0x0000002300137c82 */ /* 0x000fe20008000000 */
[----:B------:R-:W-:Y:S01]  /*1fa0*/  UMOV UR20, UR36 ;  /* 0x0000002400147c82 */ /* 0x000fe20008000000 */
[----:B------:R-:W-:Y:S01]  /*1fb0*/  UMOV UR12, UR36 ;  /* 0x00000024000c7c82 */ /* 0x000fe20008000000 */
[----:B------:R-:W-:Y:S01]  /*1fc0*/  UMOV UR9, UR17 ;  /* 0x0000001100097c82 */ /* 0x000fe20008000000 */
[----:B------:R-:W-:Y:S01]  /*1fd0*/  UMOV UR10, UR18 ;  /* 0x00000012000a7c82 */ /* 0x000fe20008000000 */
[----:B------:R1:W-:Y:S01]  /*1fe0*/  UTMALDG.3D [UR16], [UR30], desc[UR26] ;  /* 0x00001a101e0075b4 */ /* 0x0003e20008011000 */
[----:B------:R-:W-:Y:S01]  /*1ff0*/  UIADD3 UR24, UPT, UPT, UR24, 0x1, URZ ;  /* 0x0000000118187890 */ /* 0x000fe2000fffe0ff */
[----:B------:R-:W-:-:S03]  /*2000*/  UMOV UR25, UR6 ;  /* 0x0000000600197c82 */ /* 0x000fc60008000000 */
[----:B------:R-:W-:Y:S01]  /*2010*/  UISETP.NE.AND UP0, UPT, UR24, UR21, UPT ;  /* 0x000000151800728c */ /* 0x000fe2000bf05270 */
[----:B------:R1:W-:Y:S08]  /*2020*/  UTMALDG.3D [UR8], [UR28], desc[UR26] ;  /* 0x00001a081c0075b4 */ /* 0x0003f00008011000 */
[----:B------:R-:W-:Y:S05]  /*2030*/  BRA.U UP0, `(.L_x_32) ;  /* 0xfffffffd005c7547 */ /* 0x000fea000b83ffff */
.L_x_27:
[C---:B-1----:R-:W-:Y:S01]  /*2040*/  LEA R2, R14.reuse, UR4, 0x3 ;  /* 0x000000040e027c11 */ /* 0x042fe2000f8e18ff */
[----:B------:R-:W-:Y:S01]  /*2050*/  NOP ;  /* 0x0000000000007918 */ /* 0x000fe20000000000 */
[----:B--2---:R-:W-:Y:S02]  /*2060*/  SHF.L.U32 R3, R13, 0x1f, RZ ;  /* 0x0000001f0d037819 */ /* 0x004fe400000006ff */
[----:B------:R-:W-:Y:S02]  /*2070*/  LEA R4, R14, UR4, 0x4 ;  /* 0x000000040e047c11 */ /* 0x000fe4000f8e20ff */
[----:B------:R-:W1:Y:S02]  /*2080*/  SYNCS.PHASECHK.TRANS64.TRYWAIT P0, [R2+URZ+0x240], R3 ;  /* 0x00024003020075a7 */ /* 0x000e6400080011ff */
[----:B-1----:R-:W-:Y:S05]  /*2090*/  @!P0 BRA `(.L_x_33) ;  /* 0x0000005c004c8947 */ /* 0x002fea0003800000 */
.L_x_129:
[----:B------:R-:W2:Y:S01]  /*20a0*/  LDS.128 R4, [R4+0x2d0] ;  /* 0x0002d00004047984 */ /* 0x000ea20000000c00 */
[----:B---3--:R-:W-:Y:S01]  /*20b0*/  ISETP.GE.AND P0, PT, R72, 0x1, PT ;  /* 0x000000014800780c */ /* 0x008fe20003f06270 */
[----:B-1----:R-:W-:Y:S01]  /*20c0*/  VIADD R2, R2, 0x250 ;  /* 0x0000025002027836 */ /* 0x002fe20000000000 */
[----:B------:R-:W-:Y:S01]  /*20d0*/  @!PT LDS RZ, [RZ] ;  /* 0x00000000fffff984 */ /* 0x000fe20000000800 */
[----:B------:R-:W-:Y:S01]  /*20e0*/  @!PT LDS RZ, [RZ] ;  /* 0x00000000fffff984 */ /* 0x000fe20000000800 */
[----:B------:R-:W-:Y:S01]  /*20f0*/  @!PT LDS RZ, [RZ] ;  /* 0x00000000fffff984 */ /* 0x000fe20000000800 */
[----:B------:R-:W-:Y:S01]  /*2100*/  @!PT LDS RZ, [RZ] ;  /* 0x00000000fffff984 */ /* 0x000fe20000000800 */
[----:B------:R1:W-:Y:S06]  /*2110*/  MEMBAR.ALL.CTA ;  /* 0x0000000000007992 */ /* 0x0003ec0000008000 */
[----:B-1----:R-:W1:Y:S01]  /*2120*/  FENCE.VIEW.ASYNC.S ;  /* 0x00000000000073c6 */ /* 0x002e620000000000 */
[----:B------:R-:W-:-:S04]  /*2130*/  PRMT R2, RZ, 0x654, R2 ;  /* 0x00000654ff027816 */ /* 0x000fc80000000002 */
[----:B-1----:R1:W-:Y:S01]  /*2140*/  SYNCS.ARRIVE.TRANS64.RED.A1T0 RZ, [R2+URZ], RZ ;  /* 0x000000ff02ff79a7 */ /* 0x0023e200081004ff */
[----:B--2---:R-:W-:-:S13]  /*2150*/  LOP3.LUT P2, RZ, R6, 0x1, RZ, 0xc0, !PT ;  /* 0x0000000106ff7812 */ /* 0x004fda000784c0ff */
[----:B------:R-:W-:Y:S01]  /*2160*/  @P2 SHF.R.U32.HI R3, RZ, 0x10, R5 ;  /* 0x00000010ff032819 */ /* 0x000fe20000011605 */
[----:B------:R-:W-:Y:S01]  /*2170*/  VOTEU.ANY UP0, P2 ;  /* 0x0000000000ff7886 */ /* 0x000fe20001000100 */
[----:B------:R-:W-:Y:S02]  /*2180*/  @P2 MOV R11, R4 ;  /* 0x00000004000b2202 */ /* 0x000fe40000000f00 */
[----:B------:R-:W-:Y:S02]  /*2190*/  @P2 R2UR.BROADCAST UR8, R3 ;  /* 0x00000000030822ca */ /* 0x000fe400008e0000 */
[----:B------:R-:W-:-:S11]  /*21a0*/  @P2 LOP3.LUT R8, R5, 0xffff, RZ, 0xc0, !PT ;  /* 0x0000ffff05082812 */ /* 0x000fd600078ec0ff */
[----:B------:R-:W-:Y:S01]  /*21b0*/  @UP0 UMOV UR36, UR8 ;  /* 0x0000000800240c82 */ /* 0x000fe20008000000 */
[----:B-1----:R-:W-:Y:S05]  /*21c0*/  @!P0 BRA `(.L_x_34) ;  /* 0x0000000000b88947 */ /* 0x002fea0003800000 */
[----:B------:R-:W4:Y:S01]  /*21d0*/  LDC.64 R4, c[0x0][0xb18] ;  /* 0x0002c600ff047b82 */ /* 0x000f220000000a00 */
[----:B------:R-:W-:-:S07]  /*21e0*/  ISETP.NE.AND P3, PT, R72, 0x1, PT ;  /* 0x000000014800780c */ /* 0x000fce0003f65270 */
[----:B------:R-:W1:Y:S08]  /*21f0*/  LDC.64 R6, c[0x0][0xb10] ;  /* 0x0002c400ff067b82 */ /* 0x000e700000000a00 */
[----:B------:R-:W2:Y:S08]  /*2200*/  LDC R16, c[0x0][0xb20] ;  /* 0x0002c800ff107b82 */ /* 0x000eb00000000800 */
[----:B------:R-:W3:Y:S01]  /*2210*/  LDC R18, c[0x0][0xb0c] ;  /* 0x0002c300ff127b82 */ /* 0x000ee20000000800 */
[----:B----4-:R-:W-:Y:S01]  /*2220*/  IMAD.HI.U32 R17, R0, R5, RZ ;  /* 0x0000000500117227 */ /* 0x010fe200078e00ff */
[----:B------:R-:W-:-:S03]  /*2230*/  ISETP.NE.AND P0, PT, R4, 0x1, PT ;  /* 0x000000010400780c */ /* 0x000fc60003f05270 */
[----:B------:R-:W-:-:S03]  /*2240*/  IMAD.HI.U32 R5, R8, R5, RZ ;  /* 0x0000000508057227 */ /* 0x000fc600078e00ff */
[----:B------:R-:W4:Y:S01]  /*2250*/  LDC.64 R2, c[0x0][0xb28] ;  /* 0x0002ca00ff027b82 */ /* 0x000f220000000a00 */
[----:B-1----:R-:W-:-:S04]  /*2260*/  IMAD.HI.U32 R20, R9, R6, RZ ;  /* 0x0000000609147227 */ /* 0x002fc800078e00ff */
[----:B------:R-:W-:Y:S01]  /*2270*/  IMAD.HI.U32 R22, R11, R6, RZ ;  /* 0x000000060b167227 */ /* 0x000fe200078e00ff */
[----:B------:R-:W-:Y:S02]  /*2280*/  SHF.R.U32.HI R20, RZ, R7, R20 ;  /* 0x00000007ff147219 */ /* 0x000fe40000011614 */
[-C--:B--2---:R-:W-:Y:S02]  /*2290*/  SHF.R.U32.HI R17, RZ, R16.reuse, R17 ;  /* 0x00000010ff117219 */ /* 0x084fe40000011611 */
[----:B------:R-:W-:Y:S02]  /*22a0*/  SHF.R.U32.HI R5, RZ, R16, R5 ;  /* 0x00000010ff057219 */ /* 0x000fe40000011605 */
[----:B------:R-:W-:Y:S02]  /*22b0*/  SEL R17, R0, R17, !P0 ;  /* 0x0000001100117207 */ /* 0x000fe40004000000 */
[----:B------:R-:W-:Y:S02]  /*22c0*/  SHF.R.U32.HI R22, RZ, R7, R22 ;  /* 0x00000007ff167219 */ /* 0x000fe40000011616 */
[----:B---3--:R-:W-:-:S02]  /*22d0*/  ISETP.NE.AND P1, PT, R18, 0x1, PT ;  /* 0x000000011200780c */ /* 0x008fc40003f25270 */
[----:B------:R-:W-:Y:S02]  /*22e0*/  SEL R5, R8, R5, !P0 ;  /* 0x0000000508057207 */ /* 0x000fe40004000000 */
[----:B------:R-:W-:Y:S02]  /*22f0*/  SEL R19, R9, R20, !P1 ;  /* 0x0000001409137207 */ /* 0x000fe40004800000 */
[----:B------:R-:W-:Y:S01]  /*2300*/  SEL R7, R11, R22, !P1 ;  /* 0x000000160b077207 */ /* 0x000fe20004800000 */
[----:B----4-:R-:W-:-:S04]  /*2310*/  IMAD.HI.U32 R20, R17, R2, RZ ;  /* 0x0000000211147227 */ /* 0x010fc800078e00ff */
[----:B------:R-:W-:Y:S01]  /*2320*/  IMAD.HI.U32 R6, R19, R2, RZ ;  /* 0x0000000213067227 */ /* 0x000fe200078e00ff */
[----:B------:R-:W-:-:S04]  /*2330*/  @P3 SHF.R.U32.HI R17, RZ, R3, R20 ;  /* 0x00000003ff113219 */ /* 0x000fc80000011614 */
[----:B------:R-:W-:Y:S01]  /*2340*/  @P3 SHF.R.U32.HI R19, RZ, R3, R6 ;  /* 0x00000003ff133219 */ /* 0x000fe20000011606 */
[----:B------:R-:W-:-:S04]  /*2350*/  IMAD R17, R72, R17, RZ ;  /* 0x0000001148117224 */ /* 0x000fc800078e02ff */
[----:B------:R-:W-:Y:S01]  /*2360*/  IMAD R6, R72, R19, RZ ;  /* 0x0000001348067224 */ /* 0x000fe200078e02ff */
[C---:B------:R-:W-:Y:S02]  /*2370*/  ISETP.GE.AND P0, PT, R5.reuse, R17, PT ;  /* 0x000000110500720c */ /* 0x040fe40003f06270 */
[----:B------:R-:W-:Y:S02]  /*2380*/  IADD3 R17, PT, PT, -R5, RZ, RZ ;  /* 0x000000ff05117210 */ /* 0x000fe40007ffe1ff */
[----:B------:R-:W-:Y:S01]  /*2390*/  ISETP.GE.OR P0, PT, R7, R6, P0 ;  /* 0x000000060700720c */ /* 0x000fe20000706670 */
[----:B------:R-:W-:-:S04]  /*23a0*/  IMAD.HI.U32 R6, R5, R2, RZ ;  /* 0x0000000205067227 */ /* 0x000fc800078e00ff */
[----:B------:R-:W-:Y:S01]  /*23b0*/  IMAD R8, R4, R17, R8 ;  /* 0x0000001104087224 */ /* 0x000fe200078e0208 */
[----:B------:R-:W-:-:S04]  /*23c0*/  SHF.R.U32.HI R6, RZ, R3, R6 ;  /* 0x00000003ff067219 */ /* 0x000fc80000011606 */
[----:B------:R-:W-:-:S03]  /*23d0*/  SEL R6, R5, R6, !P3 ;  /* 0x0000000605067207 */ /* 0x000fc60005800000 */
[----:B------:R-:W-:-:S04]  /*23e0*/  @!P0 IMAD.HI.U32 R16, R7, R2, RZ ;  /* 0x0000000207108227 */ /* 0x000fc800078e00ff */
[----:B------:R-:W-:Y:S01]  /*23f0*/  IMAD.MOV R2, RZ, RZ, -R6 ;  /* 0x000000ffff027224 */ /* 0x000fe200078e0a06 */
[----:B------:R-:W-:-:S03]  /*2400*/  @!P0 SHF.R.U32.HI R16, RZ, R3, R16 ;  /* 0x00000003ff108219 */ /* 0x000fc60000011610 */
[----:B------:R-:W-:Y:S01]  /*2410*/  IMAD R2, R72, R2, R5 ;  /* 0x0000000248027224 */ /* 0x000fe200078e0205 */
[----:B------:R-:W-:-:S05]  /*2420*/  @!P0 SEL R3, R7, R16, !P3 ;  /* 0x0000001007038207 */ /* 0x000fca0005800000 */
[--C-:B------:R-:W-:Y:S02]  /*2430*/  @!P0 IMAD.IADD R6, R6, 0x1, -R3.reuse ;  /* 0x0000000106068824 */ /* 0x100fe400078e0a03 */
[----:B------:R-:W-:Y:S01]  /*2440*/  @!P0 IMAD R3, R2, R19, R3 ;  /* 0x0000001302038224 */ /* 0x000fe200078e0203 */
[----:B------:R-:W-:Y:S01]  /*2450*/  IADD3 R2, PT, PT, -R7, RZ, RZ ;  /* 0x000000ff07027210 */ /* 0x000fe20007ffe1ff */
[----:B------:R-:W-:Y:S02]  /*2460*/  @!P0 IMAD R5, R72, R6, R7 ;  /* 0x0000000648058224 */ /* 0x000fe400078e0207 */
[----:B------:R-:W-:Y:S02]  /*2470*/  @!P0 IMAD.MOV.U32 R7, RZ, RZ, R3 ;  /* 0x000000ffff078224 */ /* 0x000fe400078e0003 */
[----:B------:R-:W-:Y:S02]  /*2480*/  IMAD R2, R18, R2, R11 ;  /* 0x0000000212027224 */ /* 0x000fe400078e020b */
[----:B------:R-:W-:-:S02]  /*2490*/  IMAD R8, R5, R4, R8 ;  /* 0x0000000405087224 */ /* 0x000fc400078e0208 */
[----:B------:R-:W-:Y:S02]  /*24a0*/  IMAD R11, R7, R18, R2 ;  /* 0x00000012070b7224 */ /* 0x000fe400078e0202 */
.L_x_34:
[----:B------:R-:W1:Y:S02]  /*24b0*/  LDCU UR8, c[0x0][0xb30] ;  /* 0x00016600ff0877ac */ /* 0x000e640008000800 */
[----:B-1----:R-:W-:-:S09]  /*24c0*/  UISETP.NE.AND UP0, UPT, UR8, 0x1, UPT ;  /* 0x000000010800788c */ /* 0x002fd2000bf05270 */
[----:B------:R-:W-:Y:S05]  /*24d0*/  BRA.U UP0, `(.L_x_35) ;  /* 0x0000000100407547 */ /* 0x000fea000b800000 */
[----:B------:R-:W1:Y:S08]  /*24e0*/  LDC.64 R4, c[0x0][0xb10] ;  /* 0x0002c400ff047b82 */ /* 0x000e700000000a00 */
[----:B------:R-:W2:Y:S08]  /*24f0*/  LDC.64 R2, c[0x0][0xb18] ;  /* 0x0002c600ff027b82 */ /* 0x000eb00000000a00 */
[----:B------:R-:W3:Y:S08]  /*2500*/  LDC R6, c[0x0][0xb20] ;  /* 0x0002c800ff067b82 */ /* 0x000ef00000000800 */
[----:B------:R-:W4:Y:S01]  /*2510*/  LDC R16, c[0x0][0xb0c] ;  /* 0x0002c300ff107b82 */ /* 0x000f220000000800 */
[----:B-1----:R-:W-:-:S05]  /*2520*/  IMAD.HI.U32 R4, R11, R4, RZ ;  /* 0x000000040b047227 */ /* 0x002fca00078e00ff */
[----:B------:R-:W-:Y:S01]  /*2530*/  SHF.R.U32.HI R4, RZ, R5, R4 ;  /* 0x00000005ff047219 */ /* 0x000fe20000011604 */
[----:B--2---:R-:W-:Y:S01]  /*2540*/  IMAD.HI.U32 R3, R8, R3, RZ ;  /* 0x0000000308037227 */ /* 0x004fe200078e00ff */
[----:B------:R-:W-:-:S04]  /*2550*/  ISETP.NE.AND P0, PT, R2, 0x1, PT ;  /* 0x000000010200780c */ /* 0x000fc80003f05270 */
[----:B---3--:R-:W-:-:S04]  /*2560*/  SHF.R.U32.HI R3, RZ, R6, R3 ;  /* 0x00000006ff037219 */ /* 0x008fc80000011603 */
[----:B------:R-:W-:Y:S02]  /*2570*/  SEL R3, R8, R3, !P0 ;  /* 0x0000000308037207 */ /* 0x000fe40004000000 */
[----:B----4-:R-:W-:-:S04]  /*2580*/  ISETP.NE.AND P1, PT, R16, 0x1, PT ;  /* 0x000000011000780c */ /* 0x010fc80003f25270 */
[----:B------:R-:W-:-:S05]  /*2590*/  SEL R4, R11, R4, !P1 ;  /* 0x000000040b047207 */ /* 0x000fca0004800000 */
[----:B------:R-:W-:Y:S02]  /*25a0*/  IMAD.IADD R5, R3, 0x1, -R4 ;  /* 0x0000000103057824 */ /* 0x000fe400078e0a04 */
[----:B------:R-:W-:Y:S02]  /*25b0*/  IMAD.IADD R3, R4, 0x1, -R3 ;  /* 0x0000000104037824 */ /* 0x000fe400078e0a03 */
[----:B------:R-:W-:Y:S02]  /*25c0*/  IMAD R11, R5, R16, R11 ;  /* 0x00000010050b7224 */ /* 0x000fe400078e020b */
[----:B------:R-:W-:-:S07]  /*25d0*/  IMAD R8, R3, R2, R8 ;  /* 0x0000000203087224 */ /* 0x000fce00078e0208 */
.L_x_35:
[----:B------:R-:W-:Y:S01]  /*25e0*/  VIADD R14, R14, 0x1 ;  /* 0x000000010e0e7836 */ /* 0x000fe20000000000 */
[----:B------:R-:W-:Y:S01]  /*25f0*/  PLOP3.LUT P1, PT, PT, PT, PT, 0x80, 0x8 ;  /* 0x000000000008781c */ /* 0x000fe20003f2f070 */
[----:B------:R-:W-:Y:S02]  /*2600*/  IMAD.IADD R165, R11, 0x1, R154 ;  /* 0x000000010ba57824 */ /* 0x000fe400078e029a */
[----:B------:R-:W-:Y:S01]  /*2610*/  IMAD.IADD R155, R8, 0x1, R143 ;  /* 0x00000001089b7824 */ /* 0x000fe200078e028f */
[----:B------:R-:W-:-:S04]  /*2620*/  ISETP.NE.AND P0, PT, R14, 0x2, PT ;  /* 0x000000020e00780c */ /* 0x000fc80003f05270 */
[----:B------:R-:W-:Y:S02]  /*2630*/  SEL R2, RZ, 0x1, P0 ;  /* 0x00000001ff027807 */ /* 0x000fe40000000000 */
[----:B------:R-:W-:Y:S02]  /*2640*/  SEL R14, R14, RZ, P0 ;  /* 0x000000ff0e0e7207 */ /* 0x000fe40000000000 */
[----:B------:R-:W-:Y:S01]  /*2650*/  LOP3.LUT R13, R13, R2, RZ, 0x3c, !PT ;  /* 0x000000020d0d7212 */ /* 0x000fe200078e3cff */
[----:B------:R-:W-:Y:S06]  /*2660*/  @P2 BRA `(.L_x_36) ;  /* 0xfffffff000982947 */ /* 0x000fec000383ffff */
[----:B------:R-:W-:Y:S01]  /*2670*/  UIADD3 UR4, UPT, UPT, UR4, 0x110, URZ ;  /* 0x0000011004047890 */ /* 0x000fe2000fffe0ff */
[----:B------:R-:W-:-:S03]  /*2680*/  SHF.L.U32 R3, R15, 0x1f, RZ ;  /* 0x0000001f0f037819 */ /* 0x000fc600000006ff */
[----:B------:R-:W-:-:S09]  /*2690*/  ULEA UR5, UR6, UR4, 0x3 ;  /* 0x0000000406057291 */ /* 0x000fd2000f8e18ff */
[----:B------:R-:W1:Y:S02]  /*26a0*/  SYNCS.PHASECHK.TRANS64.TRYWAIT P0, [UR5], R3 ;  /* 0x00000003ff0075a7 */ /* 0x000e640008001105 */
[----:B-1----:R-:W-:Y:S05]  /*26b0*/  @!P0 BRA `(.L_x_37) ;  /* 0x0000005400d88947 */ /* 0x002fea0003800000 */
.L_x_131:
[----:B------:R-:W-:-:S04]  /*26c0*/  UIADD3 UR6, UPT, UPT, UR6, 0x1, URZ ;  /* 0x0000000106067890 */ /* 0x000fc8000fffe0ff */
[----:B------:R-:W-:-:S04]  /*26d0*/  UISETP.NE.AND UP0, UPT, UR6, 0x22, UPT ;  /* 0x000000220600788c */ /* 0x000fc8000bf05270 */
[----:B------:R-:W-:Y:S02]  /*26e0*/  USEL UR7, URZ, 0x1, UP0 ;  /* 0x00000001ff077887 */ /* 0x000fe40008000000 */
[----:B------:R-:W-:-:S04]  /*26f0*/  USEL UR6, UR6, URZ, UP0 ;  /* 0x000000ff06067287 */ /* 0x000fc80008000000 */
[----:B------:R-:W-:Y:S01]  /*2700*/  ULEA UR5, UR6, UR4, 0x3 ;  /* 0x0000000406057291 */ /* 0x000fe2000f8e18ff */
[----:B------:R-:W-:-:S04]  /*2710*/  LOP3.LUT R2, R15, UR7, RZ, 0x3c, !PT ;  /* 0x000000070f027c12 */ /* 0x000fc8000f8e3cff */
[----:B-1----:R-:W-:-:S04]  /*2720*/  SHF.L.U32 R3, R2, 0x1f, RZ ;  /* 0x0000001f02037819 */ /* 0x002fc800000006ff */
[----:B------:R-:W1:Y:S02]  /*2730*/  SYNCS.PHASECHK.TRANS64.TRYWAIT P0, [UR5], R3 ;  /* 0x00000003ff0075a7 */ /* 0x000e640008001105 */
[----:B-1----:R-:W-:Y:S05]  /*2740*/  @!P0 BRA `(.L_x_38) ;  /* 0x0000005400cc8947 */ /* 0x002fea0003800000 */
.L_x_133:
        /* <DEDUP_REMOVED lines=9> */
.L_x_135:
        /* <DEDUP_REMOVED lines=9> */
.L_x_137:
        /* <DEDUP_REMOVED lines=9> */
.L_x_139:
        /* <DEDUP_REMOVED lines=9> */
.L_x_141:
        /* <DEDUP_REMOVED lines=9> */
.L_x_143:
        /* <DEDUP_REMOVED lines=9> */
.L_x_145:
        /* <DEDUP_REMOVED lines=9> */
.L_x_147:
        /* <DEDUP_REMOVED lines=9> */
.L_x_149:
        /* <DEDUP_REMOVED lines=9> */
.L_x_151:
        /* <DEDUP_REMOVED lines=9> */
.L_x_153:
        /* <DEDUP_REMOVED lines=9> */
.L_x_155:
        /* <DEDUP_REMOVED lines=9> */
.L_x_157:
        /* <DEDUP_REMOVED lines=9> */
.L_x_159:
        /* <DEDUP_REMOVED lines=9> */
.L_x_161:
        /* <DEDUP_REMOVED lines=9> */
.L_x_163:
        /* <DEDUP_REMOVED lines=9> */
.L_x_165:
        /* <DEDUP_REMOVED lines=9> */
.L_x_167:
        /* <DEDUP_REMOVED lines=9> */
.L_x_169:
        /* <DEDUP_REMOVED lines=9> */
.L_x_171:
        /* <DEDUP_REMOVED lines=9> */
.L_x_173:
        /* <DEDUP_REMOVED lines=9> */
.L_x_175:
        /* <DEDUP_REMOVED lines=9> */
.L_x_177:
        /* <DEDUP_REMOVED lines=9> */
.L_x_179:
        /* <DEDUP_REMOVED lines=9> */
.L_x_181:
        /* <DEDUP_REMOVED lines=9> */
.L_x_183:
        /* <DEDUP_REMOVED lines=9> */
.L_x_185:
        /* <DEDUP_REMOVED lines=9> */
.L_x_187:
        /* <DEDUP_REMOVED lines=9> */
.L_x_189:
        /* <DEDUP_REMOVED lines=9> */
.L_x_191:
        /* <DEDUP_REMOVED lines=9> */
.L_x_193:
        /* <DEDUP_REMOVED lines=9> */
.L_x_195:
[----:B------:R-:W-:-:S04]  /*38c0*/  UIADD3 UR6, UPT, UPT, UR6, 0x1, URZ ;  /* 0x0000000106067890 */ /* 0x000fc8000fffe0ff */
[----:B------:R-:W-:-:S04]  /*38d0*/  UISETP.NE.AND UP0, UPT, UR6, 0x22, UPT ;  /* 0x000000220600788c */ /* 0x000fc8000bf05270 */
[----:B------:R-:W-:Y:S02]  /*38e0*/  USEL UR5, URZ, 0x1, UP0 ;  /* 0x00000001ff057887 */ /* 0x000fe40008000000 */
[----:B------:R-:W-:-:S04]  /*38f0*/  USEL UR6, UR6, URZ, UP0 ;  /* 0x000000ff06067287 */ /* 0x000fc80008000000 */
[----:B------:R-:W-:Y:S01]  /*3900*/  ULEA UR6, UR6, UR4, 0x3 ;  /* 0x0000000406067291 */ /* 0x000fe2000f8e18ff */
[----:B-1----:R-:W-:-:S04]  /*3910*/  LOP3.LUT R3, R2, UR5, RZ, 0x3c, !PT ;  /* 0x0000000502037c12 */ /* 0x002fc8000f8e3cff */
[----:B------:R-:W-:Y:S01]  /*3920*/  SHF.L.U32 R3, R3, 0x1f, RZ ;  /* 0x0000001f03037819 */ /* 0x000fe200000006ff */
[----:B----4-:R-:W-:-:S07]  /*3930*/  IMAD.U32 R0, RZ, RZ, UR6 ;  /* 0x00000006ff007e24 */ /* 0x010fce000f8e00ff */
.L_x_70:
[----:B-1----:R1:W2:Y:S02]  /*3940*/  SYNCS.PHASECHK.TRANS64.TRYWAIT P0, [R0+URZ], R3 ;  /* 0x00000003000075a7 */ /* 0x0022a400080011ff */
[----:B--2---:R-:W-:Y:S05]  /*3950*/  @!P0 NANOSLEEP.SYNCS 0x989680 ;  /* 0x009896800000895d */ /* 0x004fea0003900000 */
[----:B------:R-:W2:Y:S02]  /*3960*/  @!P0 SYNCS.PHASECHK.TRANS64 P0, [R0+URZ], R3 ;  /* 0x00000003000085a7 */ /* 0x000ea400080010ff */
[----:B--2---:R-:W-:Y:S05]  /*3970*/  @P0 EXIT ;  /* 0x000000000000094d */ /* 0x004fea0003800000 */
[----:B------:R-:W-:Y:S05]  /*3980*/  BRA `(.L_x_70) ;  /* 0xfffffffc00ec7947 */ /* 0x000fea000383ffff */
.L_x_18:
[----:B------:R-:W-:-:S04]  /*3990*/  UISETP.NE.AND UP1, UPT, UR37, URZ, UPT ;  /* 0x000000ff2500728c */ /* 0x000fc8000bf25270 */
[----:B------:R-:W-:-:S09]  /*39a0*/  UISETP.NE.OR UP1, UPT, UR8, 0x1, UP1 ;  /* 0x000000010800788c */ /* 0x000fd20008f25670 */
[----:B------:R-:W-:Y:S05]  /*39b0*/  BRA.U UP1, `(.L_x_71) ;  /* 0x0000000501487547 */ /* 0x000fea000b800000 */
[----:B------:R-:W-:Y:S01]  /*39c0*/  ISETP.NE.AND P2, PT, R2, RZ, PT ;  /* 0x000000ff0200720c */ /* 0x000fe20003f45270 */
[----:B------:R-:W-:Y:S01]  /*39d0*/  IMAD.MOV.U32 R12, RZ, RZ, 0x1 ;  /* 0x00000001ff0c7424 */ /* 0x000fe200078e00ff */
[----:B------:R-:W-:Y:S02]  /*39e0*/  CS2R R10, SRZ ;  /* 0x00000000000a7805 */ /* 0x000fe4000001ff00 */
[----:B------:R-:W-:Y:S01]  /*39f0*/  CS2R R8, SRZ ;  /* 0x0000000000087805 */ /* 0x000fe2000001ff00 */
[----:B------:R-:W-:Y:S01]  /*3a00*/  UMOV UR4, 0x400 ;  /* 0x0000040000047882 */ /* 0x000fe20000000000 */
[----:B------:R-:W-:Y:S01]  /*3a10*/  UMOV UR6, URZ ;  /* 0x000000ff00067c82 */ /* 0x000fe20008000000 */
[----:B------:R-:W-:-:S12]  /*3a20*/  ULEA UR37, UR37, UR4, 0x18 ;  /* 0x0000000425257291 */ /* 0x000fd8000f8ec0ff */
.L_x_75:
[----:B------:R-:W-:Y:S02]  /*3a30*/  LEA R0, R8, UR37, 0x3 ;  /* 0x0000002508007c11 */ /* 0x000fe4000f8e18ff */
[----:B------:R-:W-:-:S03]  /*3a40*/  SHF.L.U32 R5, R9, 0x1f, RZ ;  /* 0x0000001f09057819 */ /* 0x000fc600000006ff */
[----:B------:R-:W-:Y:S01]  /*3a50*/  VIADD R4, R0, 0x2b0 ;  /* 0x000002b000047836 */ /* 0x000fe20000000000 */
[----:B------:R-:W1:Y:S02]  /*3a60*/  SYNCS.PHASECHK.TRANS64.TRYWAIT P0, [R0+URZ+0x2a0], R5 ;  /* 0x0002a005000075a7 */ /* 0x000e6400080011ff */
[----:B-1----:R-:W-:Y:S05]  /*3a70*/  @!P0 BRA `(.L_x_72) ;  /* 0x0000005000008947 */ /* 0x002fea0003800000 */
.L_x_196:
[----:B------:R-:W-:Y:S01]  /*3a80*/  ULEA UR5, UR6, UR37, 0x3 ;  /* 0x0000002506057291 */ /* 0x000fe2000f8e18ff */
[----:B------:R-:W-:Y:S02]  /*3a90*/  PRMT R4, RZ, 0x654, R4 ;  /* 0x00000654ff047816 */ /* 0x000fe40000000004 */
[----:B-1----:R-:W-:Y:S01]  /*3aa0*/  SHF.L.U32 R5, R12, 0x1f, RZ ;  /* 0x0000001f0c057819 */ /* 0x002fe200000006ff */
[----:B------:R-:W-:Y:S01]  /*3ab0*/  UIADD3 UR4, UPT, UPT, UR5, 0x240, URZ ;  /* 0x0000024005047890 */ /* 0x000fe2000fffe0ff */
[----:B------:R1:W-:Y:S05]  /*3ac0*/  SYNCS.ARRIVE.TRANS64.RED.A1T0 RZ, [R4+URZ], RZ ;  /* 0x000000ff04ff79a7 */ /* 0x0003ea00081004ff */
[----:B------:R-:W-:Y:S01]  /*3ad0*/  IMAD.U32 R7, RZ, RZ, UR4 ;  /* 0x00000004ff077e24 */ /* 0x000fe2000f8e00ff */
[----:B------:R-:W2:Y:S04]  /*3ae0*/  SYNCS.PHASECHK.TRANS64.TRYWAIT P0, [UR5+0x250], R5 ;  /* 0x00025005ff0075a7 */ /* 0x000ea80008001105 */
[----:B------:R-:W-:Y:S01]  /*3af0*/  PRMT R6, R2, 0x654, R7 ;  /* 0x0000065402067816 */ /* 0x000fe20000000007 */
[----:B-1----:R-:W-:Y:S01]  /*3b00*/  @!P2 IMAD.MOV.U32 R4, RZ, RZ, 0x10 ;  /* 0x00000010ff04a424 */ /* 0x002fe200078e00ff */
[----:B--2---:R-:W-:Y:S06]  /*3b10*/  @!P0 BRA `(.L_x_73) ;  /* 0x0000004c00ec8947 */ /* 0x004fec0003800000 */
.L_x_198:
[----:B------:R-:W-:Y:S01]  /*3b20*/  ULEA UR4, UR6, UR37, 0x4 ;  /* 0x0000002506047291 */ /* 0x000fe2000f8e20ff */
[----:B------:R-:W-:Y:S01]  /*3b30*/  SEL R3, R6, R3, !P2 ;  /* 0x0000000306037207 */ /* 0x000fe20005000000 */
[----:B------:R-:W-:Y:S01]  /*3b40*/  UIADD3 UR5, UPT, UPT, UR5, 0x240, URZ ;  /* 0x0000024005057890 */ /* 0x000fe2000fffe0ff */
[----:B-1----:R-:W-:Y:S01]  /*3b50*/  LEA R0, R11, UR37, 0x3 ;  /* 0x000000250b007c11 */ /* 0x002fe2000f8e18ff */
[----:B------:R-:W-:Y:S01]  /*3b60*/  UIADD3 UR4, UPT, UPT, UR4, 0x2d0, URZ ;  /* 0x000002d004047890 */ /* 0x000fe2000fffe0ff */
[----:B------:R-:W-:Y:S01]  /*3b70*/  SHF.L.U32 R5, R10, 0x1f, RZ ;  /* 0x0000001f0a057819 */ /* 0x000fe200000006ff */
[----:B------:R1:W-:Y:S01]  /*3b80*/  @!P2 SYNCS.ARRIVE.TRANS64.RED RZ, [R3+URZ], R4 ;  /* 0x0000000403ffa9a7 */ /* 0x0003e200080004ff */
[----:B------:R-:W-:Y:S01]  /*3b90*/  UIADD3 UR6, UPT, UPT, UR6, 0x1, URZ ;  /* 0x0000000106067890 */ /* 0x000fe2000fffe0ff */
[----:B------:R-:W-:-:S03]  /*3ba0*/  VIADD R8, R8, 0x1 ;  /* 0x0000000108087836 */ /* 0x000fc60000000000 */
[----:B------:R-:W-:Y:S02]  /*3bb0*/  UISETP.NE.AND UP0, UPT, UR6, 0x2, UPT ;  /* 0x000000020600788c */ /* 0x000fe4000bf05270 */
[----:B------:R-:W-:Y:S06]  /*3bc0*/  UGETNEXTWORKID.BROADCAST [UR4], [UR5] ;  /* 0x00000000040073ca */ /* 0x000fec0008000100 */
[----:B------:R-:W-:Y:S01]  /*3bd0*/  USEL UR4, URZ, 0x1, UP0 ;  /* 0x00000001ff047887 */ /* 0x000fe20008000000 */
[----:B------:R-:W-:Y:S01]  /*3be0*/  ISETP.NE.AND P0, PT, R8, 0x2, PT ;  /* 0x000000020800780c */ /* 0x000fe20003f05270 */
[----:B------:R-:W-:Y:S01]  /*3bf0*/  USEL UR6, UR6, URZ, UP0 ;  /* 0x000000ff06067287 */ /* 0x000fe20008000000 */
[----:B------:R-:W2:Y:S03]  /*3c00*/  SYNCS.PHASECHK.TRANS64.TRYWAIT P1, [R0+URZ+0x240], R5 ;  /* 0x00024005000075a7 */ /* 0x000ea600080211ff */
[----:B------:R-:W-:Y:S01]  /*3c10*/  LOP3.LUT R12, R12, UR4, RZ, 0x3c, !PT ;  /* 0x000000040c0c7c12 */ /* 0x000fe2000f8e3cff */
[----:B-12---:R-:W-:Y:S07]  /*3c20*/  @!P1 BRA `(.L_x_74) ;  /* 0x0000004c00c09947 */ /* 0x006fee0003800000 */
.L_x_199:
[C---:B------:R-:W-:Y:S01]  /*3c30*/  LEA R4, R11.reuse, UR37, 0x4 ;  /* 0x000000250b047c11 */ /* 0x040fe2000f8e20ff */
[----:B-1----:R-:W-:Y:S01]  /*3c40*/  VIADD R0, R0, 0x250 ;  /* 0x0000025000007836 */ /* 0x002fe20000000000 */
[----:B------:R-:W-:Y:S01]  /*3c50*/  SEL R8, R8, RZ, P0 ;  /* 0x000000ff08087207 */ /* 0x000fe20000000000 */
[----:B------:R-:W-:-:S03]  /*3c60*/  VIADD R11, R11, 0x1 ;  /* 0x000000010b0b7836 */ /* 0x000fc60000000000 */
[----:B------:R-:W1:Y:S01]  /*3c70*/  LDS.128 R4, [R4+0x2d0] ;  /* 0x0002d00004047984 */ /* 0x000e620000000c00 */
[----:B------:R-:W-:Y:S02]  /*3c80*/  PRMT R0, RZ, 0x654, R0 ;  /* 0x00000654ff007816 */ /* 0x000fe40000000000 */
[C---:B------:R-:W-:Y:S01]  /*3c90*/  ISETP.NE.AND P1, PT, R11.reuse, 0x2, PT ;  /* 0x000000020b00780c */ /* 0x040fe20003f25270 */
[----:B------:R-:W-:Y:S01]  /*3ca0*/  @!PT LDS RZ, [RZ] ;  /* 0x00000000fffff984 */ /* 0x000fe20000000800 */
[----:B------:R-:W-:Y:S01]  /*3cb0*/  @!PT LDS RZ, [RZ] ;  /* 0x00000000fffff984 */ /* 0x000fe20000000800 */
[----:B------:R-:W-:Y:S01]  /*3cc0*/  @!PT LDS RZ, [RZ] ;  /* 0x00000000fffff984 */ /* 0x000fe20000000800 */
[----:B------:R-:W-:Y:S01]  /*3cd0*/  @!PT LDS RZ, [RZ] ;  /* 0x00000000fffff984 */ /* 0x000fe20000000800 */
[----:B------:R2:W-:Y:S06]  /*3ce0*/  MEMBAR.ALL.CTA ;  /* 0x0000000000007992 */ /* 0x0005ec0000008000 */
[----:B--2---:R-:W2:Y:S01]  /*3cf0*/  FENCE.VIEW.ASYNC.S ;  /* 0x00000000000073c6 */ /* 0x004ea20000000000 */
[----:B------:R-:W-:Y:S01]  /*3d00*/  SEL R11, R11, RZ, P1 ;  /* 0x000000ff0b0b7207 */ /* 0x000fe20000800000 */
[----:B--2---:R2:W-:Y:S01]  /*3d10*/  SYNCS.ARRIVE.TRANS64.RED.A1T0 RZ, [R0+URZ], RZ ;  /* 0x000000ff00ff79a7 */ /* 0x0045e200081004ff */
[----:B-1----:R-:W-:-:S02]  /*3d20*/  LOP3.LUT P3, RZ, R6, 0x1, RZ, 0xc0, !PT ;  /* 0x0000000106ff7812 */ /* 0x002fc4000786c0ff */
[----:B------:R-:W-:-:S04]  /*3d30*/  SEL R5, RZ, 0x1, P1 ;  /* 0x00000001ff057807 */ /* 0x000fc80000800000 */
[----:B------:R-:W-:Y:S02]  /*3d40*/  LOP3.LUT R10, R10, R5, RZ, 0x3c, !PT ;  /* 0x000000050a0a7212 */ /* 0x000fe400078e3cff */
[----:B--2---:R-:W-:-:S04]  /*3d50*/  SEL R0, RZ, 0x1, P0 ;  /* 0x00000001ff007807 */ /* 0x004fc80000000000 */
[----:B------:R-:W-:Y:S01]  /*3d60*/  LOP3.LUT R9, R9, R0, RZ, 0x3c, !PT ;  /* 0x0000000009097212 */ /* 0x000fe200078e3cff */
[----:B------:R-:W-:Y:S06]  /*3d70*/  @P3 BRA `(.L_x_75) ;  /* 0xfffffffc002c3947 */ /* 0x000fec000383ffff */
[----:B------:R-:W-:Y:S01]  /*3d80*/  ULEA UR5, UR6, UR37, 0x3 ;  /* 0x0000002506057291 */ /* 0x000fe2000f8e18ff */
[----:B------:R-:W-:-:S08]  /*3d90*/  SHF.L.U32 R3, R12, 0x1f, RZ ;  /* 0x0000001f0c037819 */ /* 0x000fd000000006ff */
[----:B------:R-:W1:Y:S02]  /*3da0*/  SYNCS.PHASECHK.TRANS64 P0, [UR5+0x250], R3 ;  /* 0x00025003ff0075a7 */ /* 0x000e640008001005 */
[----:B-1----:R-:W-:Y:S05]  /*3db0*/  @P0 BRA `(.L_x_76) ;  /* 0x0000000000080947 */ /* 0x002fea0003800000 */
[----:B------:R-:W1:Y:S02]  /*3dc0*/  SYNCS.PHASECHK.TRANS64.TRYWAIT P0, [UR5+0x250], R3 ;  /* 0x00025003ff0075a7 */ /* 0x000e640008001105 */
[----:B-1----:R-:W-:Y:S05]  /*3dd0*/  @!P0 BRA `(.L_x_77) ;  /* 0x0000004c00688947 */ /* 0x002fea0003800000 */
.L_x_76:
[----:B------:R-:W-:-:S04]  /*3de0*/  UIADD3 UR4, UPT, UPT, UR6, 0x1, URZ ;  /* 0x0000000106047890 */ /* 0x000fc8000fffe0ff */
[----:B------:R-:W-:-:S04]  /*3df0*/  UISETP.NE.AND UP0, UPT, UR4, 0x2, UPT ;  /* 0x000000020400788c */ /* 0x000fc8000bf05270 */
[----:B------:R-:W-:Y:S02]  /*3e00*/  USEL UR7, URZ, 0x1, UP0 ;  /* 0x00000001ff077887 */ /* 0x000fe40008000000 */
[----:B------:R-:W-:-:S04]  /*3e10*/  USEL UR4, UR4, URZ, UP0 ;  /* 0x000000ff04047287 */ /* 0x000fc80008000000 */
[----:B------:R-:W-:Y:S01]  /*3e20*/  ULEA UR4, UR4, UR37, 0x3 ;  /* 0x0000002504047291 */ /* 0x000fe2000f8e18ff */
[----:B-1----:R-:W-:-:S04]  /*3e30*/  LOP3.LUT R3, R12, UR7, RZ, 0x3c, !PT ;  /* 0x000000070c037c12 */ /* 0x002fc8000f8e3cff */
[----:B------:R-:W-:-:S04]  /*3e40*/  SHF.L.U32 R0, R3, 0x1f, RZ ;  /* 0x0000001f03007819 */ /* 0x000fc800000006ff */
[----:B------:R-:W1:Y:S02]  /*3e50*/  SYNCS.PHASECHK.TRANS64 P0, [UR4+0x250], R0 ;  /* 0x00025000ff0075a7 */ /* 0x000e640008001004 */
[----:B-1----:R-:W-:Y:S05]  /*3e60*/  @P0 EXIT ;  /* 0x000000000000094d */ /* 0x002fea0003800000 */
[----:B------:R-:W-:Y:S02]  /*3e70*/  SHF.L.U32 R3, R3, 0x1f, RZ ;  /* 0x0000001f03037819 */ /* 0x000fe400000006ff */
[----:B------:R-:W-:-:S07]  /*3e80*/  MOV R0, UR4 ;  /* 0x0000000400007c02 */ /* 0x000fce0008000f00 */
.L_x_78:
[----:B-1----:R1:W2:Y:S02]  /*3e90*/  SYNCS.PHASECHK.TRANS64.TRYWAIT P0, [R0+URZ+0x250], R3 ;  /* 0x00025003000075a7 */ /* 0x0022a400080011ff */
[----:B--2---:R-:W-:Y:S05]  /*3ea0*/  @!P0 NANOSLEEP.SYNCS 0x989680 ;  /* 0x009896800000895d */ /* 0x004fea0003900000 */
[----:B------:R-:W2:Y:S02]  /*3eb0*/  @!P0 SYNCS.PHASECHK.TRANS64 P0, [R0+URZ+0x250], R3 ;  /* 0x00025003000085a7 */ /* 0x000ea400080010ff */
[----:B--2---:R-:W-:Y:S05]  /*3ec0*/  @P0 EXIT ;  /* 0x000000000000094d */ /* 0x004fea0003800000 */
[----:B------:R-:W-:Y:S05]  /*3ed0*/  BRA `(.L_x_78) ;  /* 0xfffffffc00ec7947 */ /* 0x000fea000383ffff */
.L_x_71:
[----:B------:R-:W-:-:S09]  /*3ee0*/  UISETP.NE.AND UP1, UPT, UR8, URZ, UPT ;  /* 0x000000ff0800728c */ /* 0x000fd2000bf25270 */
[----:B------:R-:W-:Y:S05]  /*3ef0*/  BRA.U UP1, `(.L_x_79) ;  /* 0x0000000d01607547 */ /* 0x000fea000b800000 */
[----:B------:R-:W-:Y:S01]  /*3f00*/  UMOV UR4, 0x40 ;  /* 0x0000004000047882 */ /* 0x000fe20000000000 */
[----:B------:R-:W-:Y:S01]  /*3f10*/  NOP ;  /* 0x0000000000007918 */ /* 0x000fe20000000000 */
[----:B------:R-:W-:Y:S01]  /*3f20*/  ULEA UR4, UR37, UR4, 0x18 ;  /* 0x0000000425047291 */ /* 0x000fe2000f8ec0ff */
[----:B------:R-:W-:Y:S02]  /*3f30*/  UMOV UR5, 0x400 ;  /* 0x0000040000057882 */ /* 0x000fe40000000000 */
[----:B------:R-:W-:-:S06]  /*3f40*/  ULEA UR37, UR37, UR5, 0x18 ;  /* 0x0000000525257291 */ /* 0x000fcc000f8ec0ff */
[----:B------:R-:W1:Y:S02]  /*3f50*/  LDS.U8 R0, [UR4+0x1c] ;  /* 0x00001c04ff007984 */ /* 0x000e640008000000 */
[----:B-1----:R-:W-:-:S13]  /*3f60*/  ISETP.NE.AND P0, PT, R0, RZ, PT ;  /* 0x000000ff0000720c */ /* 0x002fda0003f05270 */
[----:B------:R-:W-:Y:S05]  /*3f70*/  @P0 BRA `(.L_x_80) ;  /* 0x0000000000580947 */ /* 0x000fea0003800000 */
[----:B------:R-:W-:-:S13]  /*3f80*/  ELECT P0, URZ, PT ;  /* 0x0000000000ff782f */ /* 0x000fda0003800000 */
[----:B------:R-:W-:Y:S05]  /*3f90*/  @!P0 BRA `(.L_x_81) ;  /* 0x0000000000608947 */ /* 0x000fea0003800000 */
[----:B------:R-:W-:Y:S01]  /*3fa0*/  UMOV UR5, 0x10 ;  /* 0x0000001000057882 */ /* 0x000fe20000000000 */
[----:B------:R-:W-:Y:S01]  /*3fb0*/  HFMA2 R0, -RZ, RZ, 0, 5.9604644775390625e-08 ;  /* 0x00000001ff007431 */ /* 0x000fe200000001ff */
[----:B------:R-:W-:-:S03]  /*3fc0*/  MOV R2, 0xffff ;  /* 0x0000ffff00027802 */ /* 0x000fc60000000f00 */
[----:B------:R-:W-:Y:S04]  /*3fd0*/  DEPBAR.LE SB1, 0x36 ;  /* 0x00009d800000791a */ /* 0x000fe80000000000 */
[----:B------:R-:W1:Y:S02]  /*3fe0*/  UTCATOMSWS.FIND_AND_SET.ALIGN UP0, UR5, UR5 ;  /* 0x00000005000575e3 */ /* 0x000e640008000800 */
[----:B-1----:R-:W-:Y:S01]  /*3ff0*/  MOV R3, UR5 ;  /* 0x0000000500037c02 */ /* 0x002fe20008000f00 */
[----:B------:R-:W-:Y:S06]  /*4000*/  BRA.U UP0, `(.L_x_82) ;  /* 0x0000000100187547 */ /* 0x000fec000b800000 */
.L_x_83:
[----:B------:R-:W-:Y:S05]  /*4010*/  NANOSLEEP 0x64 ;  /* 0x000000640000795d */ /* 0x000fea0003800000 */
[----:B------:R-:W-:-:S05]  /*4020*/  UMOV UR5, 0x10 ;  /* 0x0000001000057882 */ /* 0x000fca0000000000 */
[----:B------:R-:W-:Y:S04]  /*4030*/  DEPBAR.LE SB1, 0x36 ;  /* 0x00009d800000791a */ /* 0x000fe80000000000 */
[----:B------:R-:W1:Y:S02]  /*4040*/  UTCATOMSWS.FIND_AND_SET.ALIGN UP0, UR5, UR5 ;  /* 0x00000005000575e3 */ /* 0x000e640008000800 */
[----:B-1----:R-:W-:Y:S01]  /*4050*/  MOV R3, UR5 ;  /* 0x0000000500037c02 */ /* 0x002fe20008000f00 */
[----:B------:R-:W-:Y:S05]  /*4060*/  BRA.U !UP0, `(.L_x_83) ;  /* 0xfffffffd08e87547 */ /* 0x000fea000b83ffff */
.L_x_82:
[-C--:B------:R-:W-:Y:S02]  /*4070*/  SHF.L.U32 R2, R2, R3.reuse, RZ ;  /* 0x0000000302027219 */ /* 0x080fe400000006ff */
[----:B------:R-:W-:Y:S01]  /*4080*/  SHF.L.U32 R0, R0, R3, RZ ;  /* 0x0000000300007219 */ /* 0x000fe200000006ff */
[----:B------:R-:W-:Y:S02]  /*4090*/  IMAD.SHL.U32 R3, R3, 0x20, RZ ;  /* 0x0000002003037824 */ /* 0x000fe400078e00ff */
[----:B------:R1:W-:Y:S04]  /*40a0*/  ATOMS.OR RZ, [UR4+0x14], R2 ;  /* 0x00001402ffff798c */ /* 0x0003e8000b000004 */
[----:B------:R1:W-:Y:S04]  /*40b0*/  ATOMS.OR RZ, [UR4+0x18], R0 ;  /* 0x00001800ffff798c */ /* 0x0003e8000b000004 */
[----:B------:R1:W-:Y:S01]  /*40c0*/  STS [UR37+0x2f0], R3 ;  /* 0x0002f003ff007988 */ /* 0x0003e20008000825 */
[----:B------:R-:W-:Y:S05]  /*40d0*/  BRA `(.L_x_81) ;  /* 0x0000000000107947 */ /* 0x000fea0003800000 */
.L_x_80:
[----:B------:R-:W-:Y:S02]  /*40e0*/  MOV R0, 0xffffffff ;  /* 0xffffffff00007802 */ /* 0x000fe40000000f00 */
[----:B------:R-:W-:-:S03]  /*40f0*/  MOV R2, 0x4120 ;  /* 0x0000412000027802 */ /* 0x000fc60000000f00 */
[----:B------:R1:W-:Y:S04]  /*4100*/  STS [UR37+0x2f0], R0 ;  /* 0x0002f000ff007988 */ /* 0x0003e80008000825 */
[----:B-1-3-5:R-:W-:Y:S05]  /*4110*/  CALL.REL.NOINC `($__internal_1_$__cuda_sm10x_tcgen05_guardrail_trap_phase_invalid_during_alloc) ;  /* 0x0000004c00e47944 */ /* 0x02afea0003c00000 */
.L_x_81:
[----:B------:R-:W-:Y:S05]  /*4120*/  WARPSYNC.ALL ;  /* 0x0000000000007948 */ /* 0x000fea0003800000 */
[----:B------:R-:W2:Y:S01]  /*4130*/  S2UR UR6, SR_CgaCtaId ;  /* 0x00000000000679c3 */ /* 0x000ea20000008800 */
[----:B------:R-:W-:Y:S01]  /*4140*/  UMOV UR4, 0x400 ;  /* 0x0000040000047882 */ /* 0x000fe20000000000 */
[----:B------:R-:W-:-:S06]  /*4150*/  NOP ;  /* 0x0000000000007918 */ /* 0x000fcc0000000000 */
[----:B------:R-:W-:Y:S06]  /*4160*/  BAR.ARV 0x6, 0xa0 ;  /* 0x0182800000007b1d */ /* 0x000fec0000002000 */
[----:B------:R-:W4:Y:S01]  /*4170*/  LDCU UR7, c[0x0][0x38c] ;  /* 0x00007180ff0777ac */ /* 0x000f220008000800 */
[----:B------:R-:W-:Y:S01]  /*4180*/  IMAD.MOV.U32 R11, RZ, RZ, 0x1 ;  /* 0x00000001ff0b7424 */ /* 0x000fe200078e00ff */
[----:B------:R-:W-:Y:S01]  /*4190*/  CS2R R8, SRZ ;  /* 0x0000000000087805 */ /* 0x000fe2000001ff00 */
[----:B------:R-:W-:Y:S01]  /*41a0*/  IMAD.MOV.U32 R10, RZ, RZ, RZ ;  /* 0x000000ffff0a7224 */ /* 0x000fe200078e00ff */
[----:B------:R-:W-:Y:S01]  /*41b0*/  UMOV UR18, URZ ;  /* 0x000000ff00127c82 */ /* 0x000fe20008000000 */
[----:B------:R-:W-:Y:S01]  /*41c0*/  UMOV UR17, URZ ;  /* 0x000000ff00117c82 */ /* 0x000fe20008000000 */
[----:B------:R-:W-:Y:S01]  /*41d0*/  UMOV UR20, 0x0 ;  /* 0x0000000000147882 */ /* 0x000fe20000000000 */
[----:B------:R-:W-:Y:S01]  /*41e0*/  UMOV UR21, 0x8100490 ;  /* 0x0810049000157882 */ /* 0x000fe20000000000 */
[----:B--2---:R-:W-:Y:S01]  /*41f0*/  ULEA UR6, UR6, UR4, 0x18 ;  /* 0x0000000406067291 */ /* 0x004fe2000f8ec0ff */
[----:B------:R-:W2:Y:S03]  /*4200*/  LDCU UR4, c[0x0][0x38c] ;  /* 0x00007180ff0477ac */ /* 0x000ea60008000800 */
[----:B------:R-:W-:-:S02]  /*4210*/  UIADD3 UR11, UPT, UPT, UR6, 0x4600, URZ ;  /* 0x00004600060b7890 */ /* 0x000fc4000fffe0ff */
[----:B----4-:R-:W-:-:S03]  /*4220*/  UIADD3 UR7, UPT, UPT, UR7, 0x1f, URZ ;  /* 0x0000001f07077890 */ /* 0x010fc6000fffe0ff */
[----:B-1----:R-:W1:Y:S01]  /*4230*/  LDS R0, [UR6+0x2f0] ;  /* 0x0002f006ff007984 */ /* 0x002e620008000800 */
[----:B------:R-:W-:Y:S02]  /*4240*/  UIADD3 UR12, UPT, UPT, UR6, 0x26600, URZ ;  /* 0x00026600060c7890 */ /* 0x000fe4000fffe0ff */
[----:B------:R-:W-:Y:S02]  /*4250*/  USHF.R.S32.HI UR5, URZ, 0x1f, UR7 ;  /* 0x0000001fff057899 */ /* 0x000fe40008011407 */
[----:B------:R-:W-:Y:S02]  /*4260*/  USHF.R.U32.HI UR11, URZ, 0x4, UR11 ;  /* 0x00000004ff0b7899 */ /* 0x000fe4000801160b */
[----:B------:R-:W-:Y:S02]  /*4270*/  ULEA.HI UR5, UR5, UR7, URZ, 0x5 ;  /* 0x0000000705057291 */ /* 0x000fe4000f8f28ff */
[----:B------:R-:W-:Y:S02]  /*4280*/  USHF.R.U32.HI UR12, URZ, 0x4, UR12 ;  /* 0x00000004ff0c7899 */ /* 0x000fe4000801160c */
[----:B------:R-:W-:-:S02]  /*4290*/  USHF.R.S32.HI UR5, URZ, 0x5, UR5 ;  /* 0x00000005ff057899 */ /* 0x000fc40008011405 */
[----:B------:R-:W-:Y:S02]  /*42a0*/  ULOP3.LUT UR11, UR11, 0x3fff, URZ, 0xc0, !UPT ;  /* 0x00003fff0b0b7892 */ /* 0x000fe4000f8ec0ff */
[----:B------:R-:W-:Y:S02]  /*42b0*/  UISETP.LT.AND UP0, UPT, UR5, 0x1, UPT ;  /* 0x000000010500788c */ /* 0x000fe4000bf01270 */
[----:B------:R-:W-:Y:S02]  /*42c0*/  ULOP3.LUT UR12, UR12, 0x3fff, URZ, 0xc0, !UPT ;  /* 0x00003fff0c0c7892 */ /* 0x000fe4000f8ec0ff */
[----:B------:R-:W-:Y:S02]  /*42d0*/  USEL UR10, UR5, 0x1, !UP0 ;  /* 0x00000001050a7887 */ /* 0x000fe4000c000000 */
[----:B------:R-:W-:Y:S02]  /*42e0*/  ULOP3.LUT UR11, UR11, 0x10000, URZ, 0xfc, !UPT ;  /* 0x000100000b0b7892 */ /* 0x000fe4000f8efcff */
[----:B------:R-:W-:-:S02]  /*42f0*/  ULOP3.LUT UR12, UR12, 0x10000, URZ, 0xfc, !UPT ;  /* 0x000100000c0c7892 */ /* 0x000fc4000f8efcff */
[----:B------:R-:W-:Y:S02]  /*4300*/  UIADD3 UR10, UPT, UPT, -UR10, URZ, URZ ;  /* 0x000000ff0a0a7290 */ /* 0x000fe4000fffe1ff */
[----:B--2---:R-:W-:Y:S01]  /*4310*/  UISETP.GE.AND UP3, UPT, UR4, 0x1, UPT ;  /* 0x000000010400788c */ /* 0x004fe2000bf66270 */
[----:B-1----:R-:W-:-:S15]  /*4320*/  R2UR UR19, R0 ;  /* 0x00000000001372ca */ /* 0x002fde00000e0000 */
.L_x_90:
[----:B------:R-:W-:Y:S02]  /*4330*/  LEA R0, R10, UR6, 0x3 ;  /* 0x000000060a007c11 */ /* 0x000fe4000f8e18ff */
[----:B------:R-:W-:Y:S02]  /*4340*/  SHF.L.U32 R5, R9, 0x1f, RZ ;  /* 0x0000001f09057819 */ /* 0x000fe400000006ff */
[----:B------:R-:W-:Y:S01]  /*4350*/  PLOP3.LUT P0, PT, PT, PT, UP3, 0x80, 0x8 ;  /* 0x000000000008781c */ /* 0x000fe20003f0f038 */
[----:B------:R-:W-:Y:S01]  /*4360*/  VIADD R3, R0, 0x250 ;  /* 0x0000025000037836 */ /* 0x000fe20000000000 */
[----:B-1----:R-:W1:Y:S02]  /*4370*/  SYNCS.PHASECHK.TRANS64.TRYWAIT P1, [R0+URZ+0x240], R5 ;  /* 0x00024005000075a7 */ /* 0x002e6400080211ff */
[----:B-1--4-:R-:W-:Y:S09]  /*4380*/  @!P1 BRA `(.L_x_84) ;  /* 0x0000004800149947 */ /* 0x012ff20003800000 */
.L_x_201:
[----:B------:R-:W-:Y:S01]  /*4390*/  LEA R4, R10, UR6, 0x4 ;  /* 0x000000060a047c11 */ /* 0x000fe2000f8e20ff */
[----:B------:R-:W-:Y:S01]  /*43a0*/  @UP3 ULEA UR4, UR17, UR6, 0x3 ;  /* 0x0000000611043291 */ /* 0x000fe2000f8e18ff */
[----:B------:R-:W-:Y:S01]  /*43b0*/  PLOP3.LUT P2, PT, PT, PT, PT, 0x80, 0x8 ;  /* 0x000000000008781c */ /* 0x000fe20003f4f070 */
[----:B------:R-:W-:Y:S01]  /*43c0*/  ULEA UR9, UR18, UR6, 0x3 ;  /* 0x0000000612097291 */ /* 0x000fe2000f8e18ff */
[----:B------:R-:W-:Y:S02]  /*43d0*/  PRMT R3, RZ, 0x654, R3 ;  /* 0x00000654ff037816 */ /* 0x000fe40000000003 */
[----:B-1----:R-:W1:Y:S01]  /*43e0*/  LDS.128 R4, [R4+0x2d0] ;  /* 0x0002d00004047984 */ /* 0x002e620000000c00 */
[----:B------:R-:W-:Y:S02]  /*43f0*/  @P0 SHF.L.U32 R2, R8, 0x1f, RZ ;  /* 0x0000001f08020819 */ /* 0x000fe400000006ff */
[----:B------:R-:W-:Y:S01]  /*4400*/  SHF.L.U32 R0, R11, 0x1f, RZ ;  /* 0x0000001f0b007819 */ /* 0x000fe200000006ff */
[----:B------:R-:W-:Y:S01]  /*4410*/  @!PT LDS RZ, [RZ] ;  /* 0x00000000fffff984 */ /* 0x000fe20000000800 */
[----:B------:R-:W-:Y:S01]  /*4420*/  @!PT LDS RZ, [RZ] ;  /* 0x00000000fffff984 */ /* 0x000fe20000000800 */
[----:B------:R-:W-:Y:S01]  /*4430*/  @!PT LDS RZ, [RZ] ;  /* 0x00000000fffff984 */ /* 0x000fe20000000800 */
[----:B------:R-:W-:Y:S01]  /*4440*/  @!PT LDS RZ, [RZ] ;  /* 0x00000000fffff984 */ /* 0x000fe20000000800 */
[----:B------:R2:W-:Y:S06]  /*4450*/  MEMBAR.ALL.CTA ;  /* 0x0000000000007992 */ /* 0x0005ec0000008000 */
[----:B--2---:R-:W2:Y:S02]  /*4460*/  FENCE.VIEW.ASYNC.S ;  /* 0x00000000000073c6 */ /* 0x004ea40000000000 */
[----:B--2---:R2:W-:Y:S01]  /*4470*/  SYNCS.ARRIVE.TRANS64.RED.A1T0 RZ, [R3+URZ], RZ ;  /* 0x000000ff03ff79a7 */ /* 0x0045e200081004ff */
[----:B------:R2:W4:Y:S01]  /*4480*/  @P0 SYNCS.PHASECHK.TRANS64.TRYWAIT P2, [UR4], R2 ;  /* 0x00000002ff0005a7 */ /* 0x0005220008041104 */
[----:B-1----:R-:W-:Y:S01]  /*4490*/  LOP3.LUT P1, RZ, R6, 0x1, RZ, 0xc0, !PT ;  /* 0x0000000106ff7812 */ /* 0x002fe2000782c0ff */
[----:B------:R-:W1:Y:S02]  /*44a0*/  SYNCS.PHASECHK.TRANS64.TRYWAIT P0, [UR9+0x280], R0 ;  /* 0x00028000ff0075a7 */ /* 0x000e640008001109 */
[----:B-12-4-:R-:W-:Y:S10]  /*44b0*/  @!P0 BRA `(.L_x_85) ;  /* 0x0000004400dc8947 */ /* 0x016ff40003800000 */
.L_x_203:
[----:B------:R-:W-:Y:S01]  /*44c0*/  IADD3 R10, PT, PT, R10, 0x1, RZ ;  /* 0x000000010a0a7810 */ /* 0x000fe20007ffe0ff */
[----:B------:R-:W-:Y:S06]  /*44d0*/  BRA.U !UP3, `(.L_x_86) ;  /* 0x000000010b887547 */ /* 0x000fec000b800000 */
[----:B------:R-:W-:Y:S02]  /*44e0*/  ULEA UR8, UR18, UR19, 0x6 ;  /* 0x0000001312087291 */ /* 0x000fe4000f8e30ff */
[----:B------:R-:W-:Y:S01]  /*44f0*/  UPLOP3.LUT UP4, UPT, UPT, UPT, UPT, 0x40, 0x4 ;  /* 0x000000000004789c */ /* 0x000fe20003f8e870 */
[----:B------:R-:W-:Y:S01]  /*4500*/  UMOV UR16, UR10 ;  /* 0x0000000a00107c82 */ /* 0x000fe20008000000 */
[----:B------:R-:W-:Y:S01]  /*4510*/  UMOV UR15, UR5 ;  /* 0x00000005000f7c82 */ /* 0x000fe20008000000 */
[----:B------:R-:W-:-:S08]  /*4520*/  UMOV UR14, UR17 ;  /* 0x00000011000e7c82 */ /* 0x000fd00008000000 */
.L_x_89:
[----:B------:R-:W-:Y:S02]  /*4530*/  UIADD3 UR16, UPT, UPT, UR16, 0x1, URZ ;  /* 0x0000000110107890 */ /* 0x000fe4000fffe0ff */
[----:B--2---:R-:W-:Y:S02]  /*4540*/  ULEA UR7, UR14, UR6, 0x3 ;  /* 0x000000060e077291 */ /* 0x004fe4000f8e18ff */
[----:B------:R-:W-:Y:S01]  /*4550*/  UISETP.NE.AND UP0, UPT, UR16, URZ, UPT ;  /* 0x000000ff1000728c */ /* 0x000fe2000bf05270 */
[----:B----4-:R-:W-:Y:S10]  /*4560*/  @P2 BRA `(.L_x_87) ;  /* 0x00000000000c2947 */ /* 0x010ff40003800000 */
[----:B-1----:R-:W-:Y:S04]  /*4570*/  SHF.L.U32 R3, R8, 0x1f, RZ ;  /* 0x0000001f08037819 */ /* 0x002fe800000006ff */
[----:B------:R-:W1:Y:S02]  /*4580*/  SYNCS.PHASECHK.TRANS64.TRYWAIT P0, [UR7], R3 ;  /* 0x00000003ff0075a7 */ /* 0x000e640008001107 */
[----:B-1----:R-:W-:Y:S05]  /*4590*/  @!P0 BRA `(.L_x_88) ;  /* 0x0000004400bc8947 */ /* 0x002fea0003800000 */
.L_x_87:
[----:B------:R-:W-:Y:S01]  /*45a0*/  UISETP.NE.AND UP1, UPT, UR15, 0x1, UPT ;  /* 0x000000010f00788c */ /* 0x000fe2000bf25270 */
[----:B------:R-:W-:Y:S01]  /*45b0*/  PLOP3.LUT P2, PT, PT, PT, PT, 0x80, 0x8 ;  /* 0x000000000008781c */ /* 0x000fe20003f4f070 */
[----:B------:R-:W-:Y:S02]  /*45c0*/  UIADD3 UR17, UPT, UPT, UR14, 0x1, URZ ;  /* 0x000000010e117890 */ /* 0x000fe4000fffe0ff */
[----:B------:R-:W-:Y:S02]  /*45d0*/  ULEA UR22, UR14, UR12, 0x7 ;  /* 0x0000000c0e167291 */ /* 0x000fe4000f8e38ff */
[----:B------:R-:W-:Y:S01]  /*45e0*/  UISETP.NE.AND UP2, UPT, UR17, 0x22, UPT ;  /* 0x000000221100788c */ /* 0x000fe2000bf45270 */
[----:B------:R-:W-:Y:S01]  /*45f0*/  PLOP3.LUT P0, PT, PT, PT, UP1, 0x80, 0x8 ;  /* 0x000000000008781c */ /* 0x000fe20003f0f018 */
[----:B------:R-:W-:Y:S02]  /*4600*/  ULEA UR24, UR14, UR11, 0x8 ;  /* 0x0000000b0e187291 */ /* 0x000fe4000f8e40ff */
[----:B------:R-:W-:Y:S02]  /*4610*/  USEL UR13, URZ, 0x1, UP2 ;  /* 0x00000001ff0d7887 */ /* 0x000fe40009000000 */
[----:B------:R-:W-:Y:S02]  /*4620*/  USEL UR17, UR17, URZ, UP2 ;  /* 0x000000ff11117287 */ /* 0x000fe40009000000 */
[----:B------:R-:W-:Y:S02]  /*4630*/  UIADD3 UR7, UPT, UPT, UR7, 0x110, URZ ;  /* 0x0000011007077890 */ /* 0x000fe4000fffe0ff */
[----:B------:R-:W-:Y:S01]  /*4640*/  @UP1 ULEA UR4, UR17, UR6, 0x3 ;  /* 0x0000000611041291 */ /* 0x000fe2000f8e18ff */
[----:B------:R-:W-:Y:S01]  /*4650*/  LOP3.LUT R8, R8, UR13, RZ, 0x3c, !PT ;  /* 0x0000000d08087c12 */ /* 0x000fe2000f8e3cff */
[----:B------:R-:W-:Y:S01]  /*4660*/  UMOV UR23, 0xc0004010 ;  /* 0xc000401000177882 */ /* 0x000fe20000000000 */
[----:B------:R-:W-:Y:S01]  /*4670*/  UMOV UR25, 0xc0004010 ;  /* 0xc000401000197882 */ /* 0x000fe20000000000 */
[----:B------:R-:W-:Y:S01]  /*4680*/  UIADD3 UR15, UPT, UPT, UR15, -0x1, URZ ;  /* 0xffffffff0f0f7890 */ /* 0x000fe2000fffe0ff */
[----:B-1----:R-:W-:Y:S01]  /*4690*/  @P0 SHF.L.U32 R0, R8, 0x1f, RZ ;  /* 0x0000001f08000819 */ /* 0x002fe200000006ff */
[----:B------:R-:W-:Y:S03]  /*46a0*/  UMOV UR14, UR17 ;  /* 0x00000011000e7c82 */ /* 0x000fe60008000000 */
[----:B------:R2:W4:Y:S01]  /*46b0*/  @P0 SYNCS.PHASECHK.TRANS64.TRYWAIT P2, [UR4], R0 ;  /* 0x00000000ff0005a7 */ /* 0x0005220008041104 */
[----:B------:R2:W-:Y:S01]  /*46c0*/  UTCQMMA gdesc[UR24], gdesc[UR22], tmem[UR8], tmem[UR20], idesc[UR21], UP4 ;  /* 0x00ff1416180075ea */ /* 0x0005e2000a000308 */
[----:B------:R-:W-:Y:S01]  /*46d0*/  UPLOP3.LUT UP4, UPT, UPT, UPT, UPT, 0x80, 0x8 ;  /* 0x000000000008789c */ /* 0x000fe20003f8f070 */
[----:B------:R2:W-:Y:S01]  /*46e0*/  UTCBAR [UR7], URZ ;  /* 0x000000ff070073e9 */ /* 0x0005e200080000ff */
[----:B------:R-:W-:Y:S09]  /*46f0*/  BRA.U UP0, `(.L_x_89) ;  /* 0xfffffffd008c7547 */ /* 0x000ff2000b83ffff */
.L_x_86:
[----:B------:R-:W-:Y:S01]  /*4700*/  UIADD3 UR18, UPT, UPT, UR18, 0x1, URZ ;  /* 0x0000000112127890 */ /* 0x000fe2000fffe0ff */
[C---:B------:R-:W-:Y:S01]  /*4710*/  ISETP.NE.AND P0, PT, R10.reuse, 0x2, PT ;  /* 0x000000020a00780c */ /* 0x040fe20003f05270 */
[----:B------:R-:W-:Y:S02]  /*4720*/  UIADD3 UR9, UPT, UPT, UR9, 0x260, URZ ;  /* 0x0000026009097890 */ /* 0x000fe4000fffe0ff */
[----:B------:R-:W-:Y:S01]  /*4730*/  UISETP.NE.AND UP0, UPT, UR18, 0x4, UPT ;  /* 0x000000041200788c */ /* 0x000fe2000bf05270 */
[----:B-12---:R-:W-:Y:S02]  /*4740*/  SEL R0, RZ, 0x1, P0 ;  /* 0x00000001ff007807 */ /* 0x006fe40000000000 */
[----:B------:R-:W-:Y:S01]  /*4750*/  SEL R10, R10, RZ, P0 ;  /* 0x000000ff0a0a7207 */ /* 0x000fe20000000000 */
[----:B------:R-:W-:Y:S01]  /*4760*/  USEL UR4, URZ, 0x1, UP0 ;  /* 0x00000001ff047887 */ /* 0x000fe20008000000 */
[----:B------:R-:W-:Y:S01]  /*4770*/  LOP3.LUT R9, R9, R0, RZ, 0x3c, !PT ;  /* 0x0000000009097212 */ /* 0x000fe200078e3cff */
[----:B------:R-:W-:Y:S01]  /*4780*/  USEL UR18, UR18, URZ, UP0 ;  /* 0x000000ff12127287 */ /* 0x000fe20008000000 */
[----:B------:R1:W-:Y:S03]  /*4790*/  UTCBAR [UR9], URZ ;  /* 0x000000ff090073e9 */ /* 0x0003e600080000ff */
[----:B------:R-:W-:Y:S01]  /*47a0*/  LOP3.LUT R11, R11, UR4, RZ, 0x3c, !PT ;  /* 0x000000040b0b7c12 */ /* 0x000fe2000f8e3cff */
[----:B------:R-:W-:Y:S07]  /*47b0*/  @P1 BRA `(.L_x_90) ;  /* 0xfffffff800dc1947 */ /* 0x000fee000383ffff */
[----:B------:R-:W2:Y:S01]  /*47c0*/  S2UR UR4, SR_CgaCtaId ;  /* 0x00000000000479c3 */ /* 0x000ea20000008800 */
[----:B------:R-:W-:Y:S01]  /*47d0*/  ELECT P0, URZ, PT ;  /* 0x0000000000ff782f */ /* 0x000fe20003800000 */
[----:B------:R-:W-:Y:S01]  /*47e0*/  IMAD.MOV.U32 R0, RZ, RZ, 0x1 ;  /* 0x00000001ff007424 */ /* 0x000fe200078e00ff */
[----:B------:R-:W-:Y:S01]  /*47f0*/  UIADD3 UR6, UPT, UPT, UR6, 0x280, URZ ;  /* 0x0000028006067890 */ /* 0x000fe2000fffe0ff */
[----:B------:R-:W-:Y:S01]  /*4800*/  SHF.L.U32 R3, R11, 0x1f, RZ ;  /* 0x0000001f0b037819 */ /* 0x000fe200000006ff */
[----:B------:R-:W-:-:S03]  /*4810*/  UMOV UR5, 0x40 ;  /* 0x0000004000057882 */ /* 0x000fc60000000000 */
[----:B------:R-:W-:Y:S01]  /*4820*/  UVIRTCOUNT.DEALLOC.SMPOOL 0x80 ;  /* 0x000000800000784c */ /* 0x000fe20000000000 */
[----:B--2---:R-:W-:Y:S02]  /*4830*/  ULEA UR4, UR4, UR5, 0x18 ;  /* 0x0000000504047291 */ /* 0x004fe4000f8ec0ff */
[----:B------:R-:W-:-:S07]  /*4840*/  ULEA UR5, UR18, UR6, 0x3 ;  /* 0x0000000612057291 */ /* 0x000fce000f8e18ff */
[----:B------:R2:W-:Y:S02]  /*4850*/  @P0 STS.U8 [UR4+0x1c], R0 ;  /* 0x00001c00ff000988 */ /* 0x0005e40008000004 */
[----:B------:R-:W3:Y:S02]  /*4860*/  SYNCS.PHASECHK.TRANS64.TRYWAIT P0, [UR5], R3 ;  /* 0x00000003ff0075a7 */ /* 0x000ee40008001105 */
[----:B--23--:R-:W-:Y:S05]  /*4870*/  @!P0 BRA `(.L_x_91) ;  /* 0x00000044001c8947 */ /* 0x00cfea0003800000 */
.L_x_206:
[----:B------:R-:W-:-:S04]  /*4880*/  UIADD3 UR7, UPT, UPT, UR18, 0x1, URZ ;  /* 0x0000000112077890 */ /* 0x000fc8000fffe0ff */
[----:B------:R-:W-:-:S04]  /*4890*/  UISETP.NE.AND UP0, UPT, UR7, 0x4, UPT ;  /* 0x000000040700788c */ /* 0x000fc8000bf05270 */
[----:B------:R-:W-:Y:S02]  /*48a0*/  USEL UR8, URZ, 0x1, UP0 ;  /* 0x00000001ff087887 */ /* 0x000fe40008000000 */
[----:B------:R-:W-:-:S04]  /*48b0*/  USEL UR7, UR7, URZ, UP0 ;  /* 0x000000ff07077287 */ /* 0x000fc80008000000 */
[----:B------:R-:W-:Y:S01]  /*48c0*/  ULEA UR5, UR7, UR6, 0x3 ;  /* 0x0000000607057291 */ /* 0x000fe2000f8e18ff */
[----:B------:R-:W-:-:S04]  /*48d0*/  LOP3.LUT R2, R11, UR8, RZ, 0x3c, !PT ;  /* 0x000000080b027c12 */ /* 0x000fc8000f8e3cff */
[----:B--2---:R-:W-:-:S04]  /*48e0*/  SHF.L.U32 R3, R2, 0x1f, RZ ;  /* 0x0000001f02037819 */ /* 0x004fc800000006ff */
[----:B------:R-:W2:Y:S02]  /*48f0*/  SYNCS.PHASECHK.TRANS64.TRYWAIT P0, [UR5], R3 ;  /* 0x00000003ff0075a7 */ /* 0x000ea40008001105 */
[----:B--2---:R-:W-:Y:S05]  /*4900*/  @!P0 BRA `(.L_x_92) ;  /* 0x0000004400108947 */ /* 0x004fea0003800000 */
.L_x_208:
        /* <DEDUP_REMOVED lines=9> */
.L_x_210:
[----:B------:R-:W-:-:S04]  /*49a0*/  UIADD3 UR7, UPT, UPT, UR7, 0x1, URZ ;  /* 0x0000000107077890 */ /* 0x000fc8000fffe0ff */
[----:B------:R-:W-:-:S04]  /*49b0*/  UISETP.NE.AND UP0, UPT, UR7, 0x4, UPT ;  /* 0x000000040700788c */ /* 0x000fc8000bf05270 */
[----:B------:R-:W-:Y:S02]  /*49c0*/  USEL UR5, URZ, 0x1, UP0 ;  /* 0x00000001ff057887 */ /* 0x000fe40008000000 */
[----:B------:R-:W-:-:S04]  /*49d0*/  USEL UR7, UR7, URZ, UP0 ;  /* 0x000000ff07077287 */ /* 0x000fc80008000000 */
[----:B------:R-:W-:Y:S01]  /*49e0*/  ULEA UR7, UR7, UR6, 0x3 ;  /* 0x0000000607077291 */ /* 0x000fe2000f8e18ff */
[----:B--2---:R-:W-:-:S04]  /*49f0*/  LOP3.LUT R3, R2, UR5, RZ, 0x3c, !PT ;  /* 0x0000000502037c12 */ /* 0x004fc8000f8e3cff */
[----:B------:R-:W-:-:S04]  /*4a00*/  SHF.L.U32 R3, R3, 0x1f, RZ ;  /* 0x0000001f03037819 */ /* 0x000fc800000006ff */
[----:B------:R-:W2:Y:S02]  /*4a10*/  SYNCS.PHASECHK.TRANS64.TRYWAIT P0, [UR7], R3 ;  /* 0x00000003ff0075a7 */ /* 0x000ea40008001107 */
[----:B--2---:R-:W-:Y:S05]  /*4a20*/  @!P0 BRA `(.L_x_94) ;  /* 0x0000004000f88947 */ /* 0x004fea0003800000 */
.L_x_212:
[----:B------:R-:W-:Y:S01]  /*4a30*/  NOP ;  /* 0x0000000000007918 */ /* 0x000fe20000000000 */
[----:B--2---:R-:W2:Y:S01]  /*4a40*/  LDS R0, [UR4+0x14] ;  /* 0x00001404ff007984 */ /* 0x004ea20008000800 */
[----:B------:R-:W-:Y:S01]  /*4a50*/  ULOP3.LUT UR6, UR19, 0xffff, URZ, 0xc0, !UPT ;  /* 0x0000ffff13067892 */ /* 0x000fe2000f8ec0ff */
[----:B------:R-:W-:Y:S01]  /*4a60*/  UMOV UR8, 0xffff ;  /* 0x0000ffff00087882 */ /* 0x000fe20000000000 */
[----:B------:R-:W-:Y:S02]  /*4a70*/  UMOV UR5, 0x1 ;  /* 0x0000000100057882 */ /* 0x000fe40000000000 */
[----:B------:R-:W-:-:S04]  /*4a80*/  USHF.R.U32.HI UR6, URZ, 0x5, UR6 ;  /* 0x00000005ff067899 */ /* 0x000fc80008011606 */
[----:B------:R-:W-:Y:S02]  /*4a90*/  USHF.L.U32 UR8, UR8, UR6, URZ ;  /* 0x0000000608087299 */ /* 0x000fe400080006ff */
[----:B------:R-:W-:-:S04]  /*4aa0*/  USHF.L.U32 UR5, UR5, UR6, URZ ;  /* 0x0000000605057299 */ /* 0x000fc800080006ff */
[----:B--2---:R-:W-:-:S04]  /*4ab0*/  LOP3.LUT R0, R0, UR8, RZ, 0xc0, !PT ;  /* 0x0000000800007c12 */ /* 0x004fc8000f8ec0ff */
[----:B------:R-:W-:-:S13]  /*4ac0*/  ISETP.NE.AND P0, PT, R0, UR8, PT ;  /* 0x0000000800007c0c */ /* 0x000fda000bf05270 */
[----:B------:R-:W-:Y:S05]  /*4ad0*/  @P0 BRA `(.L_x_95) ;  /* 0x0000000000580947 */ /* 0x000fea0003800000 */
[----:B------:R-:W2:Y:S02]  /*4ae0*/  LDS R0, [UR4+0x18] ;  /* 0x00001804ff007984 */ /* 0x000ea40008000800 */
[----:B--2---:R-:W-:-:S04]  /*4af0*/  LOP3.LUT R0, R0, UR5, RZ, 0xc0, !PT ;  /* 0x0000000500007c12 */ /* 0x004fc8000f8ec0ff */
[----:B------:R-:W-:-:S13]  /*4b00*/  ISETP.NE.AND P0, PT, R0, UR5, PT ;  /* 0x0000000500007c0c */ /* 0x000fda000bf05270 */
[----:B------:R-:W-:Y:S05]  /*4b10*/  @P0 BRA `(.L_x_96) ;  /* 0x00000000003c0947 */ /* 0x000fea0003800000 */
[----:B------:R-:W2:Y:S01]  /*4b20*/  S2R R2, SR_LANEID ;  /* 0x0000000000027919 */ /* 0x000ea20000000000 */
[----:B------:R-:W-:Y:S01]  /*4b30*/  ULOP3.LUT UR8, URZ, UR8, URZ, 0x33, !UPT ;  /* 0x00000008ff087292 */ /* 0x000fe2000f8e33ff */
[----:B------:R-:W-:Y:S01]  /*4b40*/  LOP3.LUT R4, RZ, UR5, RZ, 0x33, !PT ;  /* 0x00000005ff047c12 */ /* 0x000fe2000f8e33ff */
[----:B------:R-:W-:Y:S02]  /*4b50*/  VOTEU.ANY UR7, UPT, PT ;  /* 0x0000000000077886 */ /* 0x000fe400038e0100 */
[----:B------:R-:W-:Y:S01]  /*4b60*/  UFLO.U32 UR7, UR7 ;  /* 0x00000007000772bd */ /* 0x000fe200080e0000 */
[----:B------:R-:W3:Y:S01]  /*4b70*/  REDUX UR5, R4 ;  /* 0x00000000040573c4 */ /* 0x000ee20000000000 */
[----:B------:R-:W-:-:S06]  /*4b80*/  IMAD.U32 R0, RZ, RZ, UR8 ;  /* 0x00000008ff007e24 */ /* 0x000fcc000f8e00ff */
[----:B------:R1:W-:Y:S01]  /*4b90*/  UTCATOMSWS.AND URZ, UR8 ;  /* 0x0000000800ff79e3 */ /* 0x0003e20008000000 */
[----:B------:R-:W4:Y:S01]  /*4ba0*/  REDUX UR6, R0 ;  /* 0x00000000000673c4 */ /* 0x000f220000000000 */
[----:B--2---:R-:W-:Y:S01]  /*4bb0*/  ISETP.EQ.U32.AND P0, PT, R2, UR7, PT ;  /* 0x0000000702007c0c */ /* 0x004fe2000bf02070 */
[----:B---3--:R-:W-:Y:S01]  /*4bc0*/  IMAD.U32 R2, RZ, RZ, UR5 ;  /* 0x00000005ff027e24 */ /* 0x008fe2000f8e00ff */
[----:B----4-:R-:W-:-:S11]  /*4bd0*/  MOV R3, UR6 ;  /* 0x0000000600037c02 */ /* 0x010fd60008000f00 */
[----:B------:R1:W-:Y:S04]  /*4be0*/  @P0 ATOMS.AND RZ, [UR4+0x14], R3 ;  /* 0x00001403ffff098c */ /* 0x0003e8000a800004 */
[----:B------:R1:W-:Y:S01]  /*4bf0*/  @P0 ATOMS.AND RZ, [UR4+0x18], R2 ;  /* 0x00001802ffff098c */ /* 0x0003e2000a800004 */
[----:B------:R-:W-:Y:S05]  /*4c00*/  BRA `(.L_x_97) ;  /* 0x0000000000147947 */ /* 0x000fea0003800000 */
.L_x_96:
[----:B------:R-:W-:Y:S02]  /*4c10*/  MOV R2, 0x4c30 ;  /* 0x00004c3000027802 */ /* 0x000fe40000000f00 */
[----:B-1--45:R-:W-:Y:S05]  /*4c20*/  CALL.REL.NOINC `($__internal_0_$__cuda_sm10x_tcgen05_guardrail_trap_col_being_dealloced_not_returned_by_alloc) ;  /* 0x0000004400147944 */ /* 0x032fea0003c00000 */
[----:B------:R-:W-:Y:S05]  /*4c30*/  BRA `(.L_x_97) ;  /* 0x0000000000087947 */ /* 0x000fea0003800000 */
.L_x_95:
[----:B------:R-:W-:Y:S02]  /*4c40*/  MOV R2, 0x4c60 ;  /* 0x00004c6000027802 */ /* 0x000fe40000000f00 */
[----:B-1--45:R-:W-:Y:S05]  /*4c50*/  CALL.REL.NOINC `($__internal_2_$__cuda_sm10x_tcgen05_guardrail_trap_unallocated_columns_being_dealloced) ;  /* 0x0000004400207944 */ /* 0x032fea0003c00000 */
.L_x_97:
[----:B------:R-:W-:Y:S01]  /*4c60*/  NOP ;  /* 0x0000000000007918 */ /* 0x000fe20000000000 */
[----:B-1----:R-:W-:Y:S05]  /*4c70*/  EXIT ;  /* 0x000000000000794d */ /* 0x002fea0003800000 */
.L_x_79:
[----:B------:R-:W-:-:S09]  /*4c80*/  UISETP.NE.OR UP2, UPT, UR8, 0x3, !UP2 ;  /* 0x000000030800788c */ /* 0x000fd2000d745670 */
[----:B------:R-:W-:Y:S05]  /*4c90*/  BRA.U UP2, `(.L_x_98) ;  /* 0x0000000902c87547 */ /* 0x000fea000b800000 */
[----:B------:R-:W1:Y:S01]  /*4ca0*/  LDCU.64 UR6, c[0x0][0x888] ;  /* 0x00011100ff0677ac */ /* 0x000e620008000a00 */
[----:B------:R-:W2:Y:S01]  /*4cb0*/  LDC R0, c[0x0][0xb30] ;  /* 0x0002cc00ff007b82 */ /* 0x000ea20000000800 */
[----:B------:R-:W-:Y:S01]  /*4cc0*/  IMAD.MOV.U32 R30, RZ, RZ, 0x1 ;  /* 0x00000001ff1e7424 */ /* 0x000fe200078e00ff */
[----:B------:R-:W-:Y:S01]  /*4cd0*/  CS2R R28, SRZ ;  /* 0x00000000001c7805 */ /* 0x000fe2000001ff00 */
[----:B------:R-:W4:Y:S01]  /*4ce0*/  LDCU.64 UR4, c[0x0][0x890] ;  /* 0x00011200ff0477ac */ /* 0x000f220008000a00 */
[----:B------:R-:W-:Y:S01]  /*4cf0*/  IMAD.MOV.U32 R25, RZ, RZ, 0x2000 ;  /* 0x00002000ff197424 */ /* 0x000fe200078e00ff */
[----:B------:R-:W-:-:S03]  /*4d00*/  UMOV UR8, 0x400 ;  /* 0x0000040000087882 */ /* 0x000fc60000000000 */
[----:B------:R-:W3:Y:S01]  /*4d10*/  LDC R19, c[0x0][0x370] ;  /* 0x0000dc00ff137b82 */ /* 0x000ee20000000800 */
[----:B------:R-:W-:-:S07]  /*4d20*/  UPLOP3.LUT UP1, UPT, UPT, UPT, UPT, 0x40, 0x4 ;  /* 0x000000000004789c */ /* 0x000fce0003f2e870 */
[----:B------:R-:W3:Y:S01]  /*4d30*/  LDC R2, c[0x0][0xb0c] ;  /* 0x0002c300ff027b82 */ /* 0x000ee20000000800 */
[----:B-1----:R-:W-:Y:S02]  /*4d40*/  UISETP.NE.U32.AND UP2, UPT, UR6, URZ, UPT ;  /* 0x000000ff0600728c */ /* 0x002fe4000bf45070 */
[----:B------:R-:W-:Y:S02]  /*4d50*/  ULEA UR6, UR37, UR8, 0x18 ;  /* 0x0000000825067291 */ /* 0x000fe4000f8ec0ff */
[----:B------:R-:W-:Y:S02]  /*4d60*/  UISETP.NE.AND.EX UP2, UPT, UR7, URZ, UPT, UP2 ;  /* 0x000000ff0700728c */ /* 0x000fe4000bf45320 */
[----:B------:R-:W-:Y:S01]  /*4d70*/  UIADD3 UR7, UPT, UPT, UR6, 0x220, URZ ;  /* 0x0000022006077890 */ /* 0x000fe2000fffe0ff */
[----:B------:R-:W1:Y:S01]  /*4d80*/  LDC R18, c[0x0][0xb20] ;  /* 0x0002c800ff127b82 */ /* 0x000e620000000800 */
[----:B----4-:R-:W-:Y:S01]  /*4d90*/  UISETP.NE.U32.AND UP3, UPT, UR4, URZ, UPT ;  /* 0x000000ff0400728c */ /* 0x010fe2000bf65070 */
[----:B--2---:R-:W-:Y:S01]  /*4da0*/  ISETP.NE.AND P1, PT, R0, 0x1, PT ;  /* 0x000000010000780c */ /* 0x004fe20003f25270 */
[----:B------:R-:W-:-:S02]  /*4db0*/  UPRMT UR37, UR37, 0x654, UR7 ;  /* 0x0000065425257896 */ /* 0x000fc40008000007 */
[----:B------:R-:W-:-:S03]  /*4dc0*/  UISETP.NE.AND.EX UP3, UPT, UR5, URZ, UPT, UP3 ;  /* 0x000000ff0500728c */ /* 0x000fc6000bf65330 */
[----:B------:R-:W2:Y:S08]  /*4dd0*/  LDC.64 R32, c[0x0][0x348] ;  /* 0x0000d200ff207b82 */ /* 0x000eb00000000a00 */
[----:B------:R-:W4:Y:S08]  /*4de0*/  LDC.64 R16, c[0x0][0xb10] ;  /* 0x0002c400ff107b82 */ /* 0x000f300000000a00 */
[----:B------:R-:W1:Y:S08]  /*4df0*/  LDC.64 R6, c[0x0][0xb18] ;  /* 0x0002c600ff067b82 */ /* 0x000e700000000a00 */
[----:B------:R-:W1:Y:S08]  /*4e00*/  LDC.64 R4, c[0x0][0xb28] ;  /* 0x0002ca00ff047b82 */ /* 0x000e700000000a00 */
[----:B---3--:R-:W1:Y:S02]  /*4e10*/  LDC R24, c[0x0][0x374] ;  /* 0x0000dd00ff187b82 */ /* 0x008e640000000800 */
.L_x_106:
[C---:B------:R-:W-:Y:S02]  /*4e20*/  LEA R0, R29.reuse, UR6, 0x3 ;  /* 0x000000061d007c11 */ /* 0x040fe4000f8e18ff */
[----:B------:R-:W-:Y:S02]  /*4e30*/  SHF.L.U32 R3, R28, 0x1f, RZ ;  /* 0x0000001f1c037819 */ /* 0x000fe400000006ff */
[----:B------:R-:W-:Y:S02]  /*4e40*/  LEA R20, R29, UR6, 0x4 ;  /* 0x000000061d147c11 */ /* 0x000fe4000f8e20ff */
[----:B---3--:R-:W3:Y:S02]  /*4e50*/  SYNCS.PHASECHK.TRANS64.TRYWAIT P0, [R0+URZ+0x240], R3 ;  /* 0x00024003000075a7 */ /* 0x008ee400080011ff */
[----:B---3--:R-:W-:Y:S05]  /*4e60*/  @!P0 BRA `(.L_x_99) ;  /* 0x0000004000008947 */ /* 0x008fea0003800000 */
.L_x_213:
[----:B------:R-:W-:Y:S01]  /*4e70*/  ISETP.GE.AND P0, PT, R72, 0x1, PT ;  /* 0x000000014800780c */ /* 0x000fe20003f06270 */
[----:B------:R-:W1:Y:S01]  /*4e80*/  LDS.128 R20, [R20+0x2d0] ;  /* 0x0002d00014147984 */ /* 0x000e620000000c00 */
[----:B------:R-:W-:Y:S01]  /*4e90*/  ISETP.NE.U32.AND P4, PT, RZ, UR4, PT ;  /* 0x00000004ff007c0c */ /* 0x000fe2000bf85070 */
[----:B---3--:R-:W-:Y:S01]  /*4ea0*/  VIADD R0, R0, 0x250 ;  /* 0x0000025000007836 */ /* 0x008fe20000000000 */
[----:B------:R-:W-:Y:S02]  /*4eb0*/  SHF.L.U32 R26, R30, 0x1f, RZ ;  /* 0x0000001f1e1a7819 */ /* 0x000fe400000006ff */
[----:B------:R-:W-:Y:S02]  /*4ec0*/  ISETP.NE.AND.EX P4, PT, RZ, UR5, PT, P4 ;  /* 0x00000005ff007c0c */ /* 0x000fe4000bf85340 */
[----:B------:R-:W-:Y:S01]  /*4ed0*/  PRMT R0, RZ, 0x654, R0 ;  /* 0x00000654ff007816 */ /* 0x000fe20000000000 */
[----:B------:R-:W-:Y:S01]  /*4ee0*/  @!PT LDS RZ, [RZ] ;  /* 0x00000000fffff984 */ /* 0x000fe20000000800 */
[----:B------:R-:W-:Y:S01]  /*4ef0*/  @!PT LDS RZ, [RZ] ;  /* 0x00000000fffff984 */ /* 0x000fe20000000800 */
[----:B------:R-:W-:Y:S01]  /*4f00*/  @!PT LDS RZ, [RZ] ;  /* 0x00000000fffff984 */ /* 0x000fe20000000800 */
[----:B------:R-:W-:Y:S01]  /*4f10*/  @!PT LDS RZ, [RZ] ;  /* 0x00000000fffff984 */ /* 0x000fe20000000800 */
[----:B------:R3:W-:Y:S06]  /*4f20*/  MEMBAR.ALL.CTA ;  /* 0x0000000000007992 */ /* 0x0007ec0000008000 */
[----:B---3--:R-:W3:Y:S02]  /*4f30*/  FENCE.VIEW.ASYNC.S ;  /* 0x00000000000073c6 */ /* 0x008ee40000000000 */
[----:B---3--:R3:W-:Y:S01]  /*4f40*/  SYNCS.ARRIVE.TRANS64.RED.A1T0 RZ, [R0+URZ], RZ ;  /* 0x000000ff00ff79a7 */ /* 0x0087e200081004ff */
[----:B-1----:R-:W-:Y:S11]  /*4f50*/  LOP3.LUT P3, RZ, R22, 0x1, RZ, 0xc0, !PT ;  /* 0x0000000116ff7812 */ /* 0x002ff6000786c0ff */
[----:B------:R-:W-:Y:S02]  /*4f60*/  @!UPT UIADD3 URZ, UPT, UPT, URZ, URZ, URZ ;  /* 0x000000fffffff290 */ /* 0x000fe4000fffe0ff */
[----:B------:R-:W-:Y:S02]  /*4f70*/  @P3 MOV R13, R20 ;  /* 0x00000014000d3202 */ /* 0x000fe40000000f00 */
[----:B------:R-:W-:Y:S01]  /*4f80*/  @P3 LOP3.LUT R8, R21, 0xffff, RZ, 0xc0, !PT ;  /* 0x0000ffff15083812 */ /* 0x000fe200078ec0ff */
[----:B---3--:R-:W-:Y:S06]  /*4f90*/  @!P0 BRA `(.L_x_100) ;  /* 0x0000000000a48947 */ /* 0x008fec0003800000 */
[----:B------:R-:W-:Y:S01]  /*4fa0*/  IMAD.HI.U32 R31, R24, R7, RZ ;  /* 0x00000007181f7227 */ /* 0x000fe200078e00ff */
[----:B------:R-:W-:Y:S02]  /*4fb0*/  ISETP.NE.AND P0, PT, R6, 0x1, PT ;  /* 0x000000010600780c */ /* 0x000fe40003f05270 */
[----:B------:R-:W-:Y:S01]  /*4fc0*/  ISETP.NE.AND P2, PT, R72, 0x1, PT ;  /* 0x000000014800780c */ /* 0x000fe20003f45270 */
[----:B----4-:R-:W-:Y:S01]  /*4fd0*/  IMAD.HI.U32 R34, R19, R16, RZ ;  /* 0x0000001013227227 */ /* 0x010fe200078e00ff */
[----:B------:R-:W-:Y:S02]  /*4fe0*/  SHF.R.U32.HI R31, RZ, R18, R31 ;  /* 0x00000012ff1f7219 */ /* 0x000fe4000001161f */
[----:B------:R-:W-:Y:S01]  /*4ff0*/  ISETP.NE.AND P5, PT, R2, 0x1, PT ;  /* 0x000000010200780c */ /* 0x000fe20003fa5270 */
[----:B------:R-:W-:Y:S01]  /*5000*/  IMAD.HI.U32 R36, R13, R16, RZ ;  /* 0x000000100d247227 */ /* 0x000fe200078e00ff */
[----:B------:R-:W-:Y:S02]  /*5010*/  SHF.R.U32.HI R34, RZ, R17, R34 ;  /* 0x00000011ff227219 */ /* 0x000fe40000011622 */
[----:B------:R-:W-:Y:S01]  /*5020*/  SEL R3, R24, R31, !P0 ;  /* 0x0000001f18037207 */ /* 0x000fe20004000000 */
[C---:B------:R-:W-:Y:S01]  /*5030*/  IMAD.HI.U32 R31, R8.reuse, R7, RZ ;  /* 0x00000007081f7227 */ /* 0x040fe200078e00ff */
[----:B------:R-:W-:Y:S02]  /*5040*/  SEL R11, R19, R34, !P5 ;  /* 0x00000022130b7207 */ /* 0x000fe40006800000 */
[----:B------:R-:W-:Y:S01]  /*5050*/  SHF.R.U32.HI R36, RZ, R17, R36 ;  /* 0x00000011ff247219 */ /* 0x000fe20000011624 */
[----:B------:R-:W-:Y:S01]  /*5060*/  IMAD.HI.U32 R38, R3, R4, RZ ;  /* 0x0000000403267227 */ /* 0x000fe200078e00ff */
[----:B------:R-:W-:Y:S03]  /*5070*/  SHF.R.U32.HI R31, RZ, R18, R31 ;  /* 0x00000012ff1f7219 */ /* 0x000fe6000001161f */
[----:B------:R-:W-:Y:S01]  /*5080*/  IMAD.HI.U32 R34, R11, R4, RZ ;  /* 0x000000040b227227 */ /* 0x000fe200078e00ff */
[----:B------:R-:W-:Y:S02]  /*5090*/  @P2 SHF.R.U32.HI R3, RZ, R5, R38 ;  /* 0x00000005ff032219 */ /* 0x000fe40000011626 */
[----:B------:R-:W-:Y:S02]  /*50a0*/  SEL R9, R8, R31, !P0 ;  /* 0x0000001f08097207 */ /* 0x000fe40004000000 */
[----:B------:R-:W-:Y:S01]  /*50b0*/  @P2 SHF.R.U32.HI R11, RZ, R5, R34 ;  /* 0x00000005ff0b2219 */ /* 0x000fe20000011622 */
[C---:B------:R-:W-:Y:S01]  /*50c0*/  IMAD R10, R72.reuse, R3, RZ ;  /* 0x00000003480a7224 */ /* 0x040fe200078e02ff */
[----:B------:R-:W-:Y:S01]  /*50d0*/  SEL R3, R13, R36, !P5 ;  /* 0x000000240d037207 */ /* 0x000fe20006800000 */
[C---:B------:R-:W-:Y:S03]  /*50e0*/  IMAD.HI.U32 R14, R9.reuse, R4, RZ ;  /* 0x00000004090e7227 */ /* 0x040fe600078e00ff */
[----:B------:R-:W-:Y:S01]  /*50f0*/  ISETP.GE.AND P0, PT, R9, R10, PT ;  /* 0x0000000a0900720c */ /* 0x000fe20003f06270 */
[C---:B------:R-:W-:Y:S01]  /*5100*/  IMAD R12, R72.reuse, R11, RZ ;  /* 0x0000000b480c7224 */ /* 0x040fe200078e02ff */
[-C--:B------:R-:W-:Y:S04]  /*5110*/  SHF.R.U32.HI R14, RZ, R5.reuse, R14 ;  /* 0x00000005ff0e7219 */ /* 0x080fe8000001160e */
[----:B------:R-:W-:Y:S02]  /*5120*/  ISETP.GE.OR P0, PT, R3, R12, P0 ;  /* 0x0000000c0300720c */ /* 0x000fe40000706670 */
[----:B------:R-:W-:Y:S05]  /*5130*/  SEL R15, R9, R14, !P2 ;  /* 0x0000000e090f7207 */ /* 0x000fea0005000000 */
[----:B------:R-:W-:Y:S04]  /*5140*/  IMAD.MOV R14, RZ, RZ, -R15 ;  /* 0x000000ffff0e7224 */ /* 0x000fe800078e0a0f */
[----:B------:R-:W-:Y:S02]  /*5150*/  IMAD R14, R72, R14, R9 ;  /* 0x0000000e480e7224 */ /* 0x000fe400078e0209 */
[C---:B------:R-:W-:Y:S05]  /*5160*/  @!P0 IMAD.HI.U32 R10, R3.reuse, R4, RZ ;  /* 0x00000004030a8227 */ /* 0x040fea00078e00ff */
[----:B------:R-:W-:Y:S04]  /*5170*/  @!P0 SHF.R.U32.HI R10, RZ, R5, R10 ;  /* 0x00000005ff0a8219 */ /* 0x000fe8000001160a */
[----:B------:R-:W-:Y:S01]  /*5180*/  @!P0 SEL R0, R3, R10, !P2 ;  /* 0x0000000a03008207 */ /* 0x000fe20005000000 */
[----:B------:R-:W-:Y:S03]  /*5190*/  IMAD.MOV R10, RZ, RZ, -R3 ;  /* 0x000000ffff0a7224 */ /* 0x000fe600078e0a03 */
[----:B------:R-:W-:Y:S01]  /*51a0*/  @!P0 IADD3 R15, PT, PT, R15, -R0, RZ ;  /* 0x800000000f0f8210 */ /* 0x000fe20007ffe0ff */
[----:B------:R-:W-:Y:S01]  /*51b0*/  @!P0 IMAD R0, R11, R14, R0 ;  /* 0x0000000e0b008224 */ /* 0x000fe200078e0200 */
[----:B------:R-:W-:Y:S01]  /*51c0*/  IADD3 R11, PT, PT, -R9, RZ, RZ ;  /* 0x000000ff090b7210 */ /* 0x000fe20007ffe1ff */
[----:B------:R-:W-:Y:S02]  /*51d0*/  IMAD R13, R2, R10, R13 ;  /* 0x0000000a020d7224 */ /* 0x000fe400078e020d */
[----:B------:R-:W-:Y:S02]  /*51e0*/  @!P0 IMAD R9, R15, R72, R3 ;  /* 0x000000480f098224 */ /* 0x000fe400078e0203 */
[----:B------:R-:W-:Y:S02]  /*51f0*/  @!P0 IMAD.MOV.U32 R3, RZ, RZ, R0 ;  /* 0x000000ffff038224 */ /* 0x000fe400078e0000 */
[----:B------:R-:W-:Y:S02]  /*5200*/  IMAD R8, R6, R11, R8 ;  /* 0x0000000b06087224 */ /* 0x000fe400078e0208 */
[----:B------:R-:W-:Y:S02]  /*5210*/  IMAD R13, R3, R2, R13 ;  /* 0x00000002030d7224 */ /* 0x000fe400078e020d */
[----:B------:R-:W-:Y:S02]  /*5220*/  IMAD R8, R9, R6, R8 ;  /* 0x0000000609087224 */ /* 0x000fe400078e0208 */
.L_x_100:
[----:B------:R-:W-:Y:S05]  /*5230*/  BRA.U UP1, `(.L_x_101) ;  /* 0x0000000101107547 */ /* 0x000fea000b800000 */
[----:B------:R-:W-:Y:S04]  /*5240*/  MOV R0, UR13 ;  /* 0x0000000d00007c02 */ /* 0x000fe80008000f00 */
[----:B------:R-:W-:Y:S04]  /*5250*/  SHF.L.U32 R3, R0, 0x1f, RZ ;  /* 0x0000001f00037819 */ /* 0x000fe800000006ff */
[----:B------:R-:W1:Y:S02]  /*5260*/  SYNCS.PHASECHK.TRANS64.TRYWAIT P0, [UR6+0x238], R3 ;  /* 0x00023803ff0075a7 */ /* 0x000e640008001106 */
[----:B-1----:R-:W-:Y:S05]  /*5270*/  @!P0 BRA `(.L_x_102) ;  /* 0x0000003c00108947 */ /* 0x002fea0003800000 */
.L_x_101:
[----:B------:R-:W-:Y:S05]  /*5280*/  BRA.U !UP3, `(.L_x_103) ;  /* 0x000000010b347547 */ /* 0x000fea000b800000 */
[----:B------:R-:W-:Y:S01]  /*5290*/  UPLOP3.LUT UP0, UPT, UPT, UPT, UP2, 0x80, 0x8 ;  /* 0x000000000008789c */ /* 0x000fe20003f0f020 */
[----:B-1----:R-:W-:Y:S02]  /*52a0*/  HFMA2 R0, -RZ, RZ, 0, 5.9604644775390625e-08 ;  /* 0x00000001ff007431 */ /* 0x002fe400000001ff */
[----:B------:R-:W-:Y:S03]  /*52b0*/  IMAD.MOV.U32 R164, RZ, RZ, 0x1 ;  /* 0x00000001ffa47424 */ /* 0x000fe600078e00ff */
[----:B------:R-:W-:Y:S05]  /*52c0*/  PLOP3.LUT P0, PT, PT, PT, UP0, 0x80, 0x8 ;  /* 0x000000000008781c */ /* 0x000fea0003f0f008 */
[----:B------:R-:W1:Y:S01]  /*52d0*/  @UP0 LDCU.64 UR8, c[0x0][0x888] ;  /* 0x00011100ff0807ac */ /* 0x000e620008000a00 */
[----:B------:R-:W-:Y:S07]  /*52e0*/  @UP0 UIMAD UR7, UR36, UR4, URZ ;  /* 0x00000004240702a4 */ /* 0x000fee000f8e02ff */
[----:B------:R-:W-:Y:S01]  /*52f0*/  @!P0 PRMT R164, R0, 0x7610, R164 ;  /* 0x0000761000a48816 */ /* 0x000fe200000000a4 */
[----:B-1----:R-:W-:Y:S03]  /*5300*/  @UP0 UIMAD.WIDE UR8, UR7, 0x4, UR8 ;  /* 0x00000004070808a5 */ /* 0x002fe6000f8e0208 */
[----:B------:R-:W1:Y:S03]  /*5310*/  @!UP0 LDCU UR7, c[0x0][0x880] ;  /* 0x00011000ff0787ac */ /* 0x000e660008000800 */
[----:B------:R-:W-:Y:S01]  /*5320*/  IMAD.U32 R10, RZ, RZ, UR8 ;  /* 0x00000008ff0a7e24 */ /* 0x000fe2000f8e00ff */
[----:B------:R-:W-:Y:S05]  /*5330*/  MOV R11, UR9 ;  /* 0x00000009000b7c02 */ /* 0x000fea0008000f00 */
[----:B-----5:R3:W5:Y:S02]  /*5340*/  @P0 LDG.E R81, desc[UR40][R10.64] ;  /* 0x000000280a510981 */ /* 0x020764000c1e1900 */
[----:B-1-3--:R-:W-:Y:S07]  /*5350*/  @!P0 IMAD.U32 R81, RZ, RZ, UR7 ;  /* 0x00000007ff518e24 */ /* 0x00afee000f8e00ff */
.L_x_103:
[----:B-----5:R-:W-:Y:S01]  /*5360*/  @!P4 FSETP.EQ.AND P5, PT, R81, RZ, PT ;  /* 0x000000ff5100c20b */ /* 0x020fe20003fa2000 */
[----:B------:R-:W-:Y:S01]  /*5370*/  @!UPT UIADD3 URZ, UPT, UPT, URZ, URZ, URZ ;  /* 0x000000fffffff290 */ /* 0x000fe2000fffe0ff */
[----:B------:R-:W-:Y:S11]  /*5380*/  @!P4 BRA `(.L_x_104) ;  /* 0x000000000014c947 */ /* 0x000ff60003800000 */
[----:B------:R-:W-:Y:S02]  /*5390*/  LOP3.LUT P0, RZ, R164, 0xff, RZ, 0xc0, !PT ;  /* 0x000000ffa4ff7812 */ /* 0x000fe4000780c0ff */
[----:B------:R-:W-:Y:S04]  /*53a0*/  PLOP3.LUT P5, PT, PT, PT, UP0, 0x80, 0x8 ;  /* 0x000000000008781c */ /* 0x000fe80003faf008 */
[----:B------:R-:W-:Y:S07]  /*53b0*/  PLOP3.LUT P5, PT, P5, PT, PT, 0x8, 0x80 ;  /* 0x000000000080781c */ /* 0x000fee0002fae170 */
[----:B------:R-:W-:Y:S11]  /*53c0*/  @P0 FSETP.EQ.AND P5, PT, R81, RZ, PT ;  /* 0x000000ff5100020b */ /* 0x000ff60003fa2000 */
[----:B------:R-:W-:Y:S02]  /*53d0*/  @!UPT UIADD3 URZ, UPT, UPT, URZ, URZ, URZ ;  /* 0x000000fffffff290 */ /* 0x000fe4000fffe0ff */
.L_x_104:
[----:B------:R-:W3:Y:S01]  /*53e0*/  SYNCS.PHASECHK.TRANS64.TRYWAIT P4, [UR6+0x228], R26 ;  /* 0x0002281aff0075a7 */ /* 0x000ee20008081106 */
[----:B------:R-:W-:Y:S01]  /*53f0*/  @P3 SHF.R.U32.HI R27, RZ, 0x10, R21 ;  /* 0x00000010ff1b3819 */ /* 0x000fe20000011615 */
[----:B------:R-:W-:Y:S01]  /*5400*/  VIADD R29, R29, 0x1 ;  /* 0x000000011d1d7836 */ /* 0x000fe20000000000 */
[----:B------:R-:W5:Y:S08]  /*5410*/  LDC.64 R14, c[0x0][0xb10] ;  /* 0x0002c400ff0e7b82 */ /* 0x000f700000000a00 */
[----:B------:R-:W2:Y:S08]  /*5420*/  LDC.64 R10, c[0x0][0xb18] ;  /* 0x0002c600ff0a7b82 */ /* 0x000eb00000000a00 */
[----:B-1----:R-:W1:Y:S08]  /*5430*/  @!P1 LDC R0, c[0x0][0xb20] ;  /* 0x0002c800ff009b82 */ /* 0x002e700000000800 */
[----:B------:R-:W4:Y:S01]  /*5440*/  @!P1 LDC R3, c[0x0][0xb0c] ;  /* 0x0002c300ff039b82 */ /* 0x000f220000000800 */
[----:B-----5:R-:W-:Y:S05]  /*5450*/  @!P1 IMAD.HI.U32 R14, R13, R14, RZ ;  /* 0x0000000e0d0e9227 */ /* 0x020fea00078e00ff */
[----:B------:R-:W-:Y:S01]  /*5460*/  @!P1 SHF.R.U32.HI R14, RZ, R15, R14 ;  /* 0x0000000fff0e9219 */ /* 0x000fe2000001160e */
[----:B--2---:R-:W-:Y:S01]  /*5470*/  @!P1 IMAD.HI.U32 R11, R8, R11, RZ ;  /* 0x0000000b080b9227 */ /* 0x004fe200078e00ff */
[----:B------:R-:W-:Y:S04]  /*5480*/  @!P1 ISETP.NE.AND P0, PT, R10, 0x1, PT ;  /* 0x000000010a00980c */ /* 0x000fe80003f05270 */
[----:B-1----:R-:W-:Y:S02]  /*5490*/  @!P1 SHF.R.U32.HI R9, RZ, R0, R11 ;  /* 0x00000000ff099219 */ /* 0x002fe4000001160b */
[----:B----4-:R-:W-:Y:S02]  /*54a0*/  @!P1 ISETP.NE.AND P2, PT, R3, 0x1, PT ;  /* 0x000000010300980c */ /* 0x010fe40003f45270 */
[----:B------:R-:W-:Y:S02]  /*54b0*/  @!P1 SEL R9, R8, R9, !P0 ;  /* 0x0000000908099207 */ /* 0x000fe40004000000 */
[----:B------:R-:W-:Y:S02]  /*54c0*/  ELECT P0, URZ, PT ;  /* 0x0000000000ff782f */ /* 0x000fe40003800000 */
[----:B------:R-:W-:Y:S05]  /*54d0*/  @!P1 SEL R14, R13, R14, !P2 ;  /* 0x0000000e0d0e9207 */ /* 0x000fea0005000000 */
[----:B------:R-:W-:Y:S02]  /*54e0*/  @!P1 IMAD.IADD R0, R9, 0x1, -R14 ;  /* 0x0000000109009824 */ /* 0x000fe400078e0a0e */
[----:B------:R-:W-:Y:S02]  /*54f0*/  @!P1 IMAD.IADD R9, R14, 0x1, -R9 ;  /* 0x000000010e099824 */ /* 0x000fe400078e0a09 */
[----:B------:R-:W-:Y:S02]  /*5500*/  @!P1 IMAD R13, R0, R3, R13 ;  /* 0x00000003000d9224 */ /* 0x000fe400078e020d */
[----:B------:R-:W-:Y:S01]  /*5510*/  @!P1 IMAD R8, R9, R10, R8 ;  /* 0x0000000a09089224 */ /* 0x000fe200078e0208 */
[----:B---3--:R-:W-:Y:S06]  /*5520*/  @!P4 BRA `(.L_x_105) ;  /* 0x00000038007cc947 */ /* 0x008fec0003800000 */
.L_x_216:
[----:B------:R-:W-:Y:S01]  /*5530*/  PLOP3.LUT P5, PT, P5, P0, PT, 0xf2, 0x2f ;  /* 0x00000000002f781c */ /* 0x000fe20002fa1e72 */
[----:B------:R-:W-:Y:S01]  /*5540*/  UMOV UR14, 0x0 ;  /* 0x00000000000e7882 */ /* 0x000fe20000000000 */
[----:B------:R-:W-:Y:S01]  /*5550*/  LOP3.LUT R30, R30, 0x1, RZ, 0x3c, !PT ;  /* 0x000000011e1e7812 */ /* 0x000fe200078e3cff */
[----:B------:R-:W-:Y:S01]  /*5560*/  UMOV UR15, 0x10000000 ;  /* 0x10000000000f7882 */ /* 0x000fe20000000000 */
[----:B------:R-:W-:Y:S01]  /*5570*/  UMOV UR12, UR36 ;  /* 0x00000024000c7c82 */ /* 0x000fe20008000000 */
[----:B------:R-:W-:Y:S08]  /*5580*/  @P3 R2UR UR36, R27 ;  /* 0x000000001b2432ca */ /* 0x000ff000000e0000 */
[----:B-1----:R-:W-:Y:S01]  /*5590*/  @!P5 IADD3 R3, P0, PT, R32, 0x580, RZ ;  /* 0x000005802003d810 */ /* 0x002fe20007f1e0ff */
[----:B------:R-:W-:Y:S01]  /*55a0*/  @!P5 IMAD.SHL.U32 R155, R155, 0x40, RZ ;  /* 0x000000409b9bd824 */ /* 0x000fe200078e00ff */
[----:B------:R-:W-:Y:S01]  /*55b0*/  VOTEU.ALL UP1, P5 ;  /* 0x0000000000ff7886 */ /* 0x000fe20002820000 */
[----:B------:R-:W-:Y:S01]  /*55c0*/  @!P5 IMAD.SHL.U32 R165, R165, 0x80, RZ ;  /* 0x00000080a5a5d824 */ /* 0x000fe200078e00ff */
[----:B------:R-:W-:Y:S01]  /*55d0*/  @!P5 R2UR UR8, R3 ;  /* 0x000000000308d2ca */ /* 0x000fe200000e0000 */
[----:B------:R-:W-:Y:S01]  /*55e0*/  @!P5 IMAD.X R0, RZ, RZ, R33, P0 ;  /* 0x000000ffff00d224 */ /* 0x000fe200000e0621 */
[----:B------:R-:W-:Y:S01]  /*55f0*/  @!P5 R2UR UR10, R155 ;  /* 0x000000009b0ad2ca */ /* 0x000fe200000e0000 */
[----:B------:R-:W-:Y:S01]  /*5600*/  @!UP1 UIADD3 UR9, UPT, UPT, UR6, 0x220, URZ ;  /* 0x0000022006099890 */ /* 0x000fe2000fffe0ff */
[----:B------:R-:W-:Y:S01]  /*5610*/  @!P5 R2UR UR11, R165 ;  /* 0x00000000a50bd2ca */ /* 0x000fe200000e0000 */
[----:B------:R-:W-:Y:S01]  /*5620*/  IMAD.IADD R155, R8, 0x1, R143 ;  /* 0x00000001089b7824 */ /* 0x000fe200078e028f */
[----:B------:R-:W-:Y:S01]  /*5630*/  @!P5 R2UR UR7, R0 ;  /* 0x000000000007d2ca */ /* 0x000fe200000e0000 */
[----:B------:R-:W-:Y:S01]  /*5640*/  IMAD.IADD R165, R13, 0x1, R154 ;  /* 0x000000010da57824 */ /* 0x000fe200078e029a */
[C---:B------:R-:W-:Y:S04]  /*5650*/  ISETP.NE.AND P0, PT, R29.reuse, 0x2, PT ;  /* 0x000000021d00780c */ /* 0x040fe80003f05270 */
[----:B------:R-:W-:Y:S01]  /*5660*/  SEL R3, RZ, 0x1, P0 ;  /* 0x00000001ff037807 */ /* 0x000fe20000000000 */
[----:B------:R-:W-:Y:S01]  /*5670*/  IMAD.U32 R10, RZ, RZ, UR8 ;  /* 0x00000008ff0a7e24 */ /* 0x000fe2000f8e00ff */
[----:B------:R-:W-:Y:S01]  /*5680*/  @!UP1 UIADD3 UR8, UPT, UPT, UR6, 0x400, URZ ;  /* 0x0000040006089890 */ /* 0x000fe2000fffe0ff */
[----:B------:R-:W-:Y:S01]  /*5690*/  SEL R29, R29, RZ, P0 ;  /* 0x000000ff1d1d7207 */ /* 0x000fe20000000000 */
[----:B------:R-:W-:Y:S01]  /*56a0*/  VOTEU.ALL UP1, P5 ;  /* 0x0000000000ff7886 */ /* 0x000fe20002820000 */
[----:B------:R-:W-:Y:S02]  /*56b0*/  LOP3.LUT R28, R28, R3, RZ, 0x3c, !PT ;  /* 0x000000031c1c7212 */ /* 0x000fe400078e3cff */
[----:B------:R-:W-:Y:S01]  /*56c0*/  IMAD.U32 R11, RZ, RZ, UR7 ;  /* 0x00000007ff0b7e24 */ /* 0x000fe2000f8e00ff */
[----:B------:R-:W-:Y:S04]  /*56d0*/  @!P5 R2UR UR16, R10 ;  /* 0x000000000a10d2ca */ /* 0x000fe800000e0000 */
[----:B------:R-:W-:Y:S11]  /*56e0*/  @!P5 R2UR UR17, R11 ;  /* 0x000000000b11d2ca */ /* 0x000ff600000e0000 */
[----:B------:R-:W-:Y:S02]  /*56f0*/  @!UPT UIADD3 URZ, UPT, UPT, URZ, URZ, URZ ;  /* 0x000000fffffff290 */ /* 0x000fe4000fffe0ff */
[----:B------:R3:W-:Y:S01]  /*5700*/  @!UP1 UTMALDG.3D [UR8], [UR16], desc[UR14] ;  /* 0x00000e08100095b4 */ /* 0x0007e20008011000 */
[----:B------:R3:W-:Y:S01]  /*5710*/  @!P5 SYNCS.ARRIVE.TRANS64.RED.A0TR RZ, [UR6+0x220], R25 ;  /* 0x00022019ffffd9a7 */ /* 0x0007e20008300406 */
[----:B------:R-:W-:Y:S01]  /*5720*/  UPLOP3.LUT UP1, UPT, UPT, UPT, UPT, 0x80, 0x8 ;  /* 0x000000000008789c */ /* 0x000fe20003f2f070 */
[----:B------:R-:W-:Y:S01]  /*5730*/  SYNCS.ARRIVE.TRANS64.RED.A1T0 RZ, [UR37], RZ ;  /* 0x000000ffffff79a7 */ /* 0x000fe20008100425 */
[----:B------:R-:W-:Y:S09]  /*5740*/  @P3 BRA `(.L_x_106) ;  /* 0xfffffff400b43947 */ /* 0x000ff2000383ffff */
[----:B------:R-:W-:Y:S07]  /*5750*/  MOV R0, UR6 ;  /* 0x0000000600007c02 */ /* 0x000fee0008000f00 */
.L_x_107:
[----:B-1----:R-:W-:-:S04]  /*5760*/  SHF.L.U32 R3, R30, 0x1f, RZ ;  /* 0x0000001f1e037819 */ /* 0x002fc800000006ff */
[----:B------:R1:W2:Y:S03]  /*5770*/  SYNCS.PHASECHK.TRANS64.TRYWAIT P0, [R0+URZ+0x228], R3 ;  /* 0x00022803000075a7 */ /* 0x0002a600080011ff */
[----:B--2---:R-:W-:Y:S05]  /*5780*/  @!P0 NANOSLEEP.SYNCS 0x989680 ;  /* 0x009896800000895d */ /* 0x004fea0003900000 */
[----:B------:R-:W2:Y:S02]  /*5790*/  @!P0 SYNCS.PHASECHK.TRANS64 P0, [R0+URZ+0x228], R3 ;  /* 0x00022803000085a7 */ /* 0x000ea400080010ff */
[----:B--23--:R-:W-:Y:S05]  /*57a0*/  @P0 EXIT ;  /* 0x000000000000094d */ /* 0x00cfea0003800000 */
[----:B------:R-:W-:Y:S05]  /*57b0*/  BRA `(.L_x_107) ;  /* 0xfffffffc00e87947 */ /* 0x000fea000383ffff */
.L_x_98:
[----:B------:R-:W-:-:S06]  /*57c0*/  UISETP.GE.AND UP1, UPT, UR8, 0x4, UPT ;  /* 0x000000040800788c */ /* 0x000fcc000bf26270 */
[----:B------:R-:W-:-:S13]  /*57d0*/  PLOP3.LUT P0, PT, PT, PT, UP1, 0x80, 0x8 ;  /* 0x000000000008781c */ /* 0x000fda0003f0f018 */
[----:B------:R-:W-:Y:S05]  /*57e0*/  @!P0 EXIT ;  /* 0x000000000000894d */ /* 0x000fea0003800000 */
[----:B------:R-:W-:Y:S01]  /*57f0*/  BAR.SYNC.DEFER_BLOCKING 0x6, 0xa0 ;  /* 0x0182800000007b1d */ /* 0x000fe20000010000 */
[C---:B------:R-:W-:Y:S02]  /*5800*/  IMAD.SHL.U32 R3, R166.reuse, 0x40, RZ ;  /* 0x00000040a6037824 */ /* 0x040fe400078e00ff */
[----:B------:R-:W-:Y:S02]  /*5810*/  HFMA2 R76, -RZ, RZ, 0, 0 ;  /* 0x00000000ff4c7431 */ /* 0x000fe400000001ff */
[C---:B------:R-:W-:Y:S01]  /*5820*/  IMAD.SHL.U32 R168, R166.reuse, 0x8, RZ ;  /* 0x00000008a6a87824 */ /* 0x040fe200078e00ff */
[----:B------:R-:W-:Y:S01]  /*5830*/  CS2R R174, SRZ ;  /* 0x0000000000ae7805 */ /* 0x000fe2000001ff00 */
[----:B------:R-:W-:Y:S01]  /*5840*/  IMAD.U32 R79, R166, 0x10000, RZ ;  /* 0x00010000a64f7824 */ /* 0x000fe200078e00ff */
[----:B------:R-:W-:Y:S01]  /*5850*/  UMOV UR43, 0x400 ;  /* 0x00000400002b7882 */ /* 0x000fe20000000000 */
[----:B------:R-:W-:Y:S01]  /*5860*/  LOP3.LUT R5, R3, 0x180, RZ, 0xc0, !PT ;  /* 0x0000018003057812 */ /* 0x000fe200078ec0ff */
[----:B------:R-:W-:Y:S01]  /*5870*/  ULEA UR43, UR37, UR43, 0x18 ;  /* 0x0000002b252b7291 */ /* 0x000fe2000f8ec0ff */
[----:B------:R-:W1:Y:S01]  /*5880*/  LDC R167, c[0x0][0x370] ;  /* 0x0000dc00ffa77b82 */ /* 0x000e620000000800 */
[----:B------:R-:W-:Y:S01]  /*5890*/  LOP3.LUT R79, R79, 0x600000, RZ, 0xc0, !PT ;  /* 0x006000004f4f7812 */ /* 0x000fe200078ec0ff */
[----:B------:R-:W-:Y:S01]  /*58a0*/  IMAD.MOV.U32 R181, RZ, RZ, RZ ;  /* 0x000000ffffb57224 */ /* 0x000fe200078e00ff */
[----:B------:R-:W-:Y:S01]  /*58b0*/  LOP3.LUT R168, R5, 0x30, R168, 0xf8, !PT ;  /* 0x0000003005a87812 */ /* 0x000fe200078ef8a8 */
[----:B------:R-:W-:Y:S01]  /*58c0*/  UIADD3 UR4, UPT, UPT, UR43, 0x2400, URZ ;  /* 0x000024002b047890 */ /* 0x000fe2000fffe0ff */
[----:B------:R-:W-:Y:S01]  /*58d0*/  IMAD.MOV.U32 R173, RZ, RZ, RZ ;  /* 0x000000ffffad7224 */ /* 0x000fe200078e00ff */
[----:B------:R-:W2:Y:S01]  /*58e0*/  LDCU.64 UR46, c[0x0][0x348] ;  /* 0x00006900ff2e77ac */ /* 0x000ea20008000a00 */
[----:B------:R-:W-:Y:S01]  /*58f0*/  LOP3.LUT R168, R168, 0x1e40, R3, 0xf8, !PT ;  /* 0x00001e40a8a87812 */ /* 0x000fe200078ef803 */
[----:B------:R-:W4:Y:S01]  /*5900*/  LDC R74, c[0x0][0xb0c] ;  /* 0x0002c300ff4a7b82 */ /* 0x000f220000000800 */
[----:B------:R-:W-:Y:S01]  /*5910*/  IMAD.SHL.U32 R3, R166, 0x10, RZ ;  /* 0x00000010a6037824 */ /* 0x000fe200078e00ff */
[----:B------:R-:W-:Y:S01]  /*5920*/  MOV R179, UR4 ;  /* 0x0000000400b37c02 */ /* 0x000fe20008000f00 */
[----:B------:R-:W1:Y:S03]  /*5930*/  LDCU.64 UR38, c[0x0][0x888] ;  /* 0x00011100ff2677ac */ /* 0x000e660008000a00 */
[C---:B------:R-:W-:Y:S01]  /*5940*/  LOP3.LUT R5, R3.reuse, 0x20, RZ, 0xc0, !PT ;  /* 0x0000002003057812 */ /* 0x040fe200078ec0ff */
[----:B------:R-:W3:Y:S01]  /*5950*/  LDS R0, [UR43+0x2f0] ;  /* 0x0002f02bff007984 */ /* 0x000ee20008000800 */
[----:B------:R-:W1:Y:S01]  /*5960*/  LDC R170, c[0x0][0xb20] ;  /* 0x0002c800ffaa7b82 */ /* 0x000e620000000800 */
[----:B------:R-:W-:Y:S01]  /*5970*/  LOP3.LUT R3, R3, 0x40, RZ, 0xc0, !PT ;  /* 0x0000004003037812 */ /* 0x000fe200078ec0ff */
[----:B------:R-:W-:-:S06]  /*5980*/  UIADD3 UR42, UPT, UPT, UR43, 0x400, URZ ;  /* 0x000004002b2a7890 */ /* 0x000fcc000fffe0ff */
[----:B------:R-:W1:Y:S08]  /*5990*/  LDC R73, c[0x0][0xb30] ;  /* 0x0002cc00ff497b82 */ /* 0x000e700000000800 */
[----:B------:R-:W1:Y:S08]  /*59a0*/  LDC.64 R152, c[0x0][0xb10] ;  /* 0x0002c400ff987b82 */ /* 0x000e700000000a00 */
[----:B------:R-:W1:Y:S08]  /*59b0*/  LDC.64 R70, c[0x0][0xb18] ;  /* 0x0002c600ff467b82 */ /* 0x000e700000000a00 */
[----:B------:R-:W1:Y:S01]  /*59c0*/  LDC.64 R148, c[0x0][0x888] ;  /* 0x00022200ff947b82 */ /* 0x000e620000000a00 */
[----:B---3--:R-:W-:-:S07]  /*59d0*/  IMAD.IADD R79, R0, 0x1, R79 ;  /* 0x00000001004f7824 */ /* 0x008fce00078e024f */
[----:B------:R-:W3:Y:S01]  /*59e0*/  LDC.64 R68, c[0x0][0xb28] ;  /* 0x0002ca00ff447b82 */ /* 0x000ee20000000a00 */
[----:B------:R-:W-:-:S05]  /*59f0*/  VIADD R0, R168, UR43 ;  /* 0x0000002ba8007c36 */ /* 0x000fca0008000000 */
[--C-:B------:R-:W-:Y:S02]  /*5a00*/  IADD3 R178, PT, PT, -R5, 0x400, R0.reuse ;  /* 0x0000040005b27810 */ /* 0x100fe40007ffe100 */
[----:B------:R-:W1:Y:S01]  /*5a10*/  LDC.64 R150, c[0x0][0x890] ;  /* 0x00022400ff967b82 */ /* 0x000e620000000a00 */
[----:B------:R-:W-:Y:S02]  /*5a20*/  IADD3 R177, PT, PT, -R3, 0x400, R0 ;  /* 0x0000040003b17810 */ /* 0x000fe40007ffe100 */
[----:B------:R-:W-:-:S05]  /*5a30*/  IMAD.IADD R176, R178, 0x1, -R3 ;  /* 0x00000001b2b07824 */ /* 0x000fca00078e0a03 */
[----:B------:R-:W1:Y:S08]  /*5a40*/  LDC.64 R146, c[0x0][0x8b0] ;  /* 0x00022c00ff927b82 */ /* 0x000e700000000a00 */
[----:B------:R-:W1:Y:S08]  /*5a50*/  LDC.64 R144, c[0x0][0x8a8] ;  /* 0x00022a00ff907b82 */ /* 0x000e700000000a00 */
[----:B--2-4-:R-:W1:Y:S02]  /*5a60*/  LDC R172, c[0x0][0x374] ;  /* 0x0000dd00ffac7b82 */ /* 0x014e640000000800 */
.L_x_125:
[C---:B------:R-:W-:Y:S02]  /*5a70*/  LEA R0, R181.reuse, UR43, 0x3 ;  /* 0x0000002bb5007c11 */ /* 0x040fe4000f8e18ff */
[----:B------:R-:W-:Y:S02]  /*5a80*/  SHF.L.U32 R3, R174, 0x1f, RZ ;  /* 0x0000001fae037819 */ /* 0x000fe400000006ff */
[----:B------:R-:W-:Y:S02]  /*5a90*/  LEA R16, R181, UR43, 0x4 ;  /* 0x0000002bb5107c11 */ /* 0x000fe4000f8e20ff */
[----:B--2---:R-:W2:Y:S02]  /*5aa0*/  SYNCS.PHASECHK.TRANS64.TRYWAIT P0, [R0+URZ+0x240], R3 ;  /* 0x00024003000075a7 */ /* 0x004ea400080011ff */
[----:B-12---:R-:W-:Y:S05]  /*5ab0*/  @!P0 BRA `(.L_x_108) ;  /* 0x0000003400308947 */ /* 0x006fea0003800000 */
.L_x_217:
[----:B------:R-:W4:Y:S01]  /*5ac0*/  LDC.64 R12, c[0x0][0xb10] ;  /* 0x0002c400ff0c7b82 */ /* 0x000f220000000a00 */
[----:B------:R-:W3:Y:S01]  /*5ad0*/  LDS.128 R16, [R16+0x2d0] ;  /* 0x0002d00010107984 */ /* 0x000ee20000000c00 */
[----:B-1----:R-:W-:Y:S01]  /*5ae0*/  ISETP.NE.AND P1, PT, R73, 0x1, PT ;  /* 0x000000014900780c */ /* 0x002fe20003f25270 */
[----:B--2---:R-:W-:Y:S01]  /*5af0*/  VIADD R0, R0, 0x250 ;  /* 0x0000025000007836 */ /* 0x004fe20000000000 */
[----:B------:R-:W-:Y:S04]  /*5b00*/  ISETP.GE.AND P0, PT, R72, 0x1, PT ;  /* 0x000000014800780c */ /* 0x000fe80003f06270 */
[----:B------:R-:W1:Y:S01]  /*5b10*/  LDC.64 R10, c[0x0][0xb18] ;  /* 0x0002c600ff0a7b82 */ /* 0x000e620000000a00 */
[----:B------:R-:W-:Y:S01]  /*5b20*/  PRMT R0, RZ, 0x654, R0 ;  /* 0x00000654ff007816 */ /* 0x000fe20000000000 */
[----:B------:R-:W-:Y:S01]  /*5b30*/  @!PT LDS RZ, [RZ] ;  /* 0x00000000fffff984 */ /* 0x000fe20000000800 */
[----:B------:R-:W-:Y:S01]  /*5b40*/  @!PT LDS RZ, [RZ] ;  /* 0x00000000fffff984 */ /* 0x000fe20000000800 */
[----:B------:R-:W-:Y:S01]  /*5b50*/  @!PT LDS RZ, [RZ] ;  /* 0x00000000fffff984 */ /* 0x000fe20000000800 */
[----:B------:R-:W-:Y:S01]  /*5b60*/  @!PT LDS RZ, [RZ] ;  /* 0x00000000fffff984 */ /* 0x000fe20000000800 */
[----:B------:R2:W-:Y:S06]  /*5b70*/  MEMBAR.ALL.CTA ;  /* 0x0000000000007992 */ /* 0x0005ec0000008000 */
[----:B--2---:R-:W2:Y:S01]  /*5b80*/  FENCE.VIEW.ASYNC.S ;  /* 0x00000000000073c6 */ /* 0x004ea20000000000 */
[----:B------:R-:W1:Y:S08]  /*5b90*/  @!P1 LDC R14, c[0x0][0xb20] ;  /* 0x0002c800ff0e9b82 */ /* 0x000e700000000800 */
[----:B------:R-:W1:Y:S01]  /*5ba0*/  @!P1 LDC R9, c[0x0][0xb0c] ;  /* 0x0002c300ff099b82 */ /* 0x000e620000000800 */
[----:B--2---:R2:W-:Y:S01]  /*5bb0*/  SYNCS.ARRIVE.TRANS64.RED.A1T0 RZ, [R0+URZ], RZ ;  /* 0x000000ff00ff79a7 */ /* 0x0045e200081004ff */
[----:B---3--:R-:W-:Y:S04]  /*5bc0*/  LOP3.LUT P4, RZ, R18, 0x1, RZ, 0xc0, !PT ;  /* 0x0000000112ff7812 */ /* 0x008fe8000788c0ff */
[----:B------:R-:W-:Y:S09]  /*5bd0*/  P2R R180, PR, RZ, 0x10 ;  /* 0x00000010ffb47803 */ /* 0x000ff20000000000 */
[----:B------:R-:W-:Y:S02]  /*5be0*/  @P4 MOV R77, R16 ;  /* 0x00000010004d4202 */ /* 0x000fe40000000f00 */
[----:B------:R-:W-:Y:S01]  /*5bf0*/  @P4 LOP3.LUT R75, R17, 0xffff, RZ, 0xc0, !PT ;  /* 0x0000ffff114b4812 */ /* 0x000fe200078ec0ff */
[----:B--2-4-:R-:W-:Y:S06]  /*5c00*/  @!P0 BRA `(.L_x_109) ;  /* 0x0000000000a48947 */ /* 0x014fec0003800000 */
[----:B------:R-:W-:Y:S01]  /*5c10*/  IMAD.HI.U32 R21, R172, R71, RZ ;  /* 0x00000047ac157227 */ /* 0x000fe200078e00ff */
[----:B------:R-:W-:Y:S02]  /*5c20*/  ISETP.NE.AND P0, PT, R70, 0x1, PT ;  /* 0x000000014600780c */ /* 0x000fe40003f05270 */
[----:B------:R-:W-:Y:S01]  /*5c30*/  ISETP.NE.AND P2, PT, R72, 0x1, PT ;  /* 0x000000014800780c */ /* 0x000fe20003f45270 */
[----:B------:R-:W-:Y:S01]  /*5c40*/  IMAD.HI.U32 R20, R167, R152, RZ ;  /* 0x00000098a7147227 */ /* 0x000fe200078e00ff */
[----:B------:R-:W-:Y:S02]  /*5c50*/  SHF.R.U32.HI R21, RZ, R170, R21 ;  /* 0x000000aaff157219 */ /* 0x000fe40000011615 */
[----:B------:R-:W-:Y:S01]  /*5c60*/  ISETP.NE.AND P3, PT, R74, 0x1, PT ;  /* 0x000000014a00780c */ /* 0x000fe20003f65270 */
[----:B------:R-:W-:Y:S01]  /*5c70*/  IMAD.HI.U32 R24, R77, R152, RZ ;  /* 0x000000984d187227 */ /* 0x000fe200078e00ff */
[----:B------:R-:W-:Y:S02]  /*5c80*/  SHF.R.U32.HI R20, RZ, R153, R20 ;  /* 0x00000099ff147219 */ /* 0x000fe40000011614 */
[----:B------:R-:W-:Y:S01]  /*5c90*/  SEL R3, R172, R21, !P0 ;  /* 0x00000015ac037207 */ /* 0x000fe20004000000 */
[----:B------:R-:W-:Y:S01]  /*5ca0*/  IMAD.HI.U32 R21, R75, R71, RZ ;  /* 0x000000474b157227 */ /* 0x000fe200078e00ff */
[----:B------:R-:W-:Y:S02]  /*5cb0*/  SEL R7, R167, R20, !P3 ;  /* 0x00000014a7077207 */ /* 0x000fe40005800000 */
[----:B------:R-:W-:Y:S01]  /*5cc0*/  SHF.R.U32.HI R24, RZ, R153, R24 ;  /* 0x00000099ff187219 */ /* 0x000fe20000011618 */
[-C--:B------:R-:W-:Y:S04]  /*5cd0*/  IMAD.HI.U32 R20, R3, R68.reuse, RZ ;  /* 0x0000004403147227 */ /* 0x080fe800078e00ff */
[----:B------:R-:W-:Y:S01]  /*5ce0*/  IMAD.HI.U32 R22, R7, R68, RZ ;  /* 0x0000004407167227 */ /* 0x000fe200078e00ff */
[-C--:B------:R-:W-:Y:S02]  /*5cf0*/  @P2 SHF.R.U32.HI R3, RZ, R69.reuse, R20 ;  /* 0x00000045ff032219 */ /* 0x080fe40000011614 */
[----:B------:R-:W-:Y:S02]  /*5d00*/  SHF.R.U32.HI R20, RZ, R170, R21 ;  /* 0x000000aaff147219 */ /* 0x000fe40000011615 */
[----:B------:R-:W-:Y:S01]  /*5d10*/  @P2 SHF.R.U32.HI R7, RZ, R69, R22 ;  /* 0x00000045ff072219 */ /* 0x000fe20000011616 */
[C---:B------:R-:W-:Y:S01]  /*5d20*/  IMAD R2, R72.reuse, R3, RZ ;  /* 0x0000000348027224 */ /* 0x040fe200078e02ff */
[----:B------:R-:W-:Y:S02]  /*5d30*/  SEL R5, R75, R20, !P0 ;  /* 0x000000144b057207 */ /* 0x000fe40004000000 */
[----:B------:R-:W-:Y:S01]  /*5d40*/  SEL R3, R77, R24, !P3 ;  /* 0x000000184d037207 */ /* 0x000fe20005800000 */
[----:B------:R-:W-:Y:S01]  /*5d50*/  IMAD R4, R72, R7, RZ ;  /* 0x0000000748047224 */ /* 0x000fe200078e02ff */
[C---:B------:R-:W-:Y:S01]  /*5d60*/  ISETP.GE.AND P0, PT, R5.reuse, R2, PT ;  /* 0x000000020500720c */ /* 0x040fe20003f06270 */
[----:B------:R-:W-:Y:S03]  /*5d70*/  IMAD.HI.U32 R6, R5, R68, RZ ;  /* 0x0000004405067227 */ /* 0x000fe600078e00ff */
[----:B------:R-:W-:Y:S01]  /*5d80*/  ISETP.GE.OR P0, PT, R3, R4, P0 ;  /* 0x000000040300720c */ /* 0x000fe20000706670 */
[----:B------:R-:W-:Y:S01]  /*5d90*/  IMAD.MOV R4, RZ, RZ, -R3 ;  /* 0x000000ffff047224 */ /* 0x000fe200078e0a03 */
[-C--:B------:R-:W-:Y:S03]  /*5da0*/  SHF.R.U32.HI R6, RZ, R69.reuse, R6 ;  /* 0x00000045ff067219 */ /* 0x080fe60000011606 */
[----:B------:R-:W-:Y:S01]  /*5db0*/  IMAD R77, R74, R4, R77 ;  /* 0x000000044a4d7224 */ /* 0x000fe200078e024d */
[----:B------:R-:W-:Y:S05]  /*5dc0*/  SEL R15, R5, R6, !P2 ;  /* 0x00000006050f7207 */ /* 0x000fea0005000000 */
[----:B------:R-:W-:Y:S02]  /*5dd0*/  IMAD.MOV R6, RZ, RZ, -R15 ;  /* 0x000000ffff067224 */ /* 0x000fe400078e0a0f */
[C---:B------:R-:W-:Y:S04]  /*5de0*/  @!P0 IMAD.HI.U32 R2, R3.reuse, R68, RZ ;  /* 0x0000004403028227 */ /* 0x040fe800078e00ff */
[----:B------:R-:W-:Y:S01]  /*5df0*/  IMAD R6, R72, R6, R5 ;  /* 0x0000000648067224 */ /* 0x000fe200078e0205 */
[----:B------:R-:W-:Y:S04]  /*5e00*/  @!P0 SHF.R.U32.HI R2, RZ, R69, R2 ;  /* 0x00000045ff028219 */ /* 0x000fe80000011602 */
[----:B------:R-:W-:Y:S02]  /*5e10*/  @!P0 SEL R0, R3, R2, !P2 ;  /* 0x0000000203008207 */ /* 0x000fe40005000000 */
[----:B------:R-:W-:Y:S02]  /*5e20*/  IADD3 R2, PT, PT, -R5, RZ, RZ ;  /* 0x000000ff05027210 */ /* 0x000fe40007ffe1ff */
[----:B------:R-:W-:Y:S01]  /*5e30*/  @!P0 IADD3 R8, PT, PT, R15, -R0, RZ ;  /* 0x800000000f088210 */ /* 0x000fe20007ffe0ff */
[----:B------:R-:W-:Y:S02]  /*5e40*/  @!P0 IMAD R0, R7, R6, R0 ;  /* 0x0000000607008224 */ /* 0x000fe400078e0200 */
[----:B------:R-:W-:Y:S02]  /*5e50*/  IMAD R75, R70, R2, R75 ;  /* 0x00000002464b7224 */ /* 0x000fe400078e024b */
[----:B------:R-:W-:Y:S02]  /*5e60*/  @!P0 IMAD R5, R8, R72, R3 ;  /* 0x0000004808058224 */ /* 0x000fe400078e0203 */
[----:B------:R-:W-:Y:S04]  /*5e70*/  @!P0 IMAD.MOV.U32 R3, RZ, RZ, R0 ;  /* 0x000000ffff038224 */ /* 0x000fe800078e0000 */
[----:B------:R-:W-:Y:S02]  /*5e80*/  IMAD R77, R3, R74, R77 ;  /* 0x0000004a034d7224 */ /* 0x000fe400078e024d */
[----:B------:R-:W-:Y:S07]  /*5e90*/  IMAD R75, R5, R70, R75 ;  /* 0x00000046054b7224 */ /* 0x000fee00078e024b */
.L_x_109:
[----:B------:R-:W-:Y:S01]  /*5ea0*/  @!P1 IMAD.HI.U32 R0, R77, R12, RZ ;  /* 0x0000000c4d009227 */ /* 0x000fe200078e00ff */
[----:B-1----:R-:W-:Y:S01]  /*5eb0*/  @!P1 ISETP.NE.AND P0, PT, R10, 0x1, PT ;  /* 0x000000010a00980c */ /* 0x002fe20003f05270 */
[----:B------:R-:W-:Y:S01]  /*5ec0*/  ULOP3.LUT UP0, URZ, UR42, 0x1b0, URZ, 0xc0, !UPT ;  /* 0x000001b02aff7892 */ /* 0x000fe2000f80c0ff */
[----:B------:R-:W-:Y:S01]  /*5ed0*/  @!P1 ISETP.NE.AND P2, PT, R9, 0x1, PT ;  /* 0x000000010900980c */ /* 0x000fe20003f45270 */
[----:B------:R-:W-:Y:S01]  /*5ee0*/  @!P1 IMAD.HI.U32 R3, R75, R11, RZ ;  /* 0x0000000b4b039227 */ /* 0x000fe200078e00ff */
[----:B------:R-:W-:Y:S02]  /*5ef0*/  @!P1 SHF.R.U32.HI R0, RZ, R13, R0 ;  /* 0x0000000dff009219 */ /* 0x000fe40000011600 */
[----:B------:R-:W-:Y:S01]  /*5f00*/  @P4 SHF.R.U32.HI R171, RZ, 0x10, R17 ;  /* 0x00000010ffab4819 */ /* 0x000fe20000011611 */
[----:B------:R-:W-:Y:S01]  /*5f10*/  VIADD R181, R181, 0x1 ;  /* 0x00000001b5b57836 */ /* 0x000fe20000000000 */
[----:B------:R-:W-:Y:S02]  /*5f20*/  @!P1 SHF.R.U32.HI R2, RZ, R14, R3 ;  /* 0x0000000eff029219 */ /* 0x000fe40000011603 */
[----:B------:R-:W-:Y:S02]  /*5f30*/  @!P1 SEL R3, R77, R0, !P2 ;  /* 0x000000004d039207 */ /* 0x000fe40005000000 */
[----:B------:R-:W-:Y:S05]  /*5f40*/  @!P1 SEL R2, R75, R2, !P0 ;  /* 0x000000024b029207 */ /* 0x000fea0004000000 */
[----:B------:R-:W-:Y:S02]  /*5f50*/  @!P1 IMAD.IADD R0, R2, 0x1, -R3 ;  /* 0x0000000102009824 */ /* 0x000fe400078e0a03 */
[----:B------:R-:W-:Y:S02]  /*5f60*/  @!P1 IMAD.IADD R2, R3, 0x1, -R2 ;  /* 0x0000000103029824 */ /* 0x000fe400078e0a02 */
[----:B------:R-:W-:Y:S02]  /*5f70*/  @!P1 IMAD R77, R0, R9, R77 ;  /* 0x00000009004d9224 */ /* 0x000fe400078e024d */
[----:B------:R-:W-:Y:S01]  /*5f80*/  @!P1 IMAD R75, R2, R10, R75 ;  /* 0x0000000a024b9224 */ /* 0x000fe200078e024b */
[----:B------:R-:W-:Y:S06]  /*5f90*/  BRA.U !UP0, `(.L_x_110) ;  /* 0x0000000108407547 */ /* 0x000fec000b800000 */
[----:B------:R-:W1:Y:S01]  /*5fa0*/  LDCU.64 UR8, c[0x4][0x80] ;  /* 0x01001000ff0877ac */ /* 0x000e620008000a00 */
[----:B------:R-:W-:Y:S01]  /*5fb0*/  MOV R3, 0x0 ;  /* 0x0000000000037802 */ /* 0x000fe20000000f00 */
[----:B------:R-:W-:Y:S02]  /*5fc0*/  HFMA2 R12, -RZ, RZ, 0, 5.9604644775390625e-08 ;  /* 0x00000001ff0c7431 */ /* 0x000fe400000001ff */
[----:B------:R-:W-:Y:S02]  /*5fd0*/  IMAD.MOV.U32 R8, RZ, RZ, 0x70 ;  /* 0x00000070ff087424 */ /* 0x000fe400078e00ff */
[----:B------:R-:W-:Y:S01]  /*5fe0*/  IMAD.MOV.U32 R13, RZ, RZ, RZ ;  /* 0x000000ffff0d7224 */ /* 0x000fe200078e00ff */
[----:B------:R-:W2:Y:S01]  /*5ff0*/  LDCU.64 UR6, c[0x4][0x88] ;  /* 0x01001100ff0677ac */ /* 0x000ea20008000a00 */
[----:B------:R-:W3:Y:S01]  /*6000*/  LDC.64 R2, c[0x4][R3] ;  /* 0x0100000003027b82 */ /* 0x000ee20000000a00 */
[----:B------:R-:W4:Y:S01]  /*6010*/  LDCU.64 UR4, c[0x4][0x8] ;  /* 0x01000100ff0477ac */ /* 0x000f220008000a00 */
[----:B-1----:R-:W-:Y:S01]  /*6020*/  MOV R5, UR9 ;  /* 0x0000000900057c02 */ /* 0x002fe20008000f00 */
[----:B------:R-:W-:Y:S01]  /*6030*/  IMAD.U32 R4, RZ, RZ, UR8 ;  /* 0x00000008ff047e24 */ /* 0x000fe2000f8e00ff */
[----:B--2---:R-:W-:Y:S01]  /*6040*/  MOV R7, UR7 ;  /* 0x0000000700077c02 */ /* 0x004fe20008000f00 */
[----:B------:R-:W-:Y:S01]  /*6050*/  IMAD.U32 R6, RZ, RZ, UR6 ;  /* 0x00000006ff067e24 */ /* 0x000fe2000f8e00ff */
[----:B----4-:R-:W-:Y:S01]  /*6060*/  MOV R11, UR5 ;  /* 0x00000005000b7c02 */ /* 0x010fe20008000f00 */
[----:B------:R-:W-:Y:S02]  /*6070*/  IMAD.U32 R10, RZ, RZ, UR4 ;  /* 0x00000004ff0a7e24 */ /* 0x000fe4000f8e00ff */
[----:B------:R-:W-:Y:S07]  /*6080*/  LEPC R20, `(.L_x_110) ;  /* 0x000000001014794e */ /* 0x000fee0000000000 */
[----:B---3-5:R-:W-:Y:S05]  /*6090*/  CALL.ABS.NOINC R2 ;  /* 0x0000000002007343 */ /* 0x028fea0003c00000 */
.L_x_110:
[----:B------:R-:W-:Y:S01]  /*60a0*/  LOP3.LUT P0, RZ, R179, 0x1b0, RZ, 0xc0, !PT ;  /* 0x000001b0b3ff7812 */ /* 0x000fe2000780c0ff */
[----:B------:R-:W-:Y:S11]  /*60b0*/  BSSY.RECONVERGENT B6, `(.L_x_111) ;  /* 0x0000013000067945 */ /* 0x000ff60003800200 */
[----:B------:R-:W-:Y:S01]  /*60c0*/  @!UPT UIADD3 URZ, UPT, UPT, URZ, URZ, URZ ;  /* 0x000000fffffff290 */ /* 0x000fe2000fffe0ff */
[----:B------:R-:W-:Y:S05]  /*60d0*/  @!P0 BRA `(.L_x_112) ;  /* 0x0000000000408947 */ /* 0x000fea0003800000 */
        /* <DEDUP_REMOVED lines=16> */
.L_x_112:
[----:B------:R-:W-:Y:S05]  /*61e0*/  BSYNC.RECONVERGENT B6 ;  /* 0x0000000000067941 */ /* 0x000fea0003800200 */
.L_x_111:
[----:B------:R-:W-:Y:S01]  /*61f0*/  ISETP.NE.U32.AND P3, PT, R150, RZ, PT ;  /* 0x000000ff9600720c */ /* 0x000fe20003f65070 */
[----:B------:R-:W-:Y:S01]  /*6200*/  UISETP.NE.AND UP1, UPT, UR44, URZ, UPT ;  /* 0x000000ff2c00728c */ /* 0x000fe2000bf25270 */
[----:B------:R-:W-:Y:S02]  /*6210*/  ISETP.NE.U32.AND P4, PT, R146, RZ, PT ;  /* 0x000000ff9200720c */ /* 0x000fe40003f85070 */
[----:B------:R-:W-:Y:S02]  /*6220*/  ISETP.NE.AND.EX P3, PT, R151, RZ, PT, P3 ;  /* 0x000000ff9700720c */ /* 0x000fe40003f65330 */
[----:B------:R-:W-:Y:S02]  /*6230*/  PLOP3.LUT P1, PT, PT, PT, PT, 0x8, 0x80 ;  /* 0x000000000080781c */ /* 0x000fe40003f2e170 */
[----:B------:R-:W-:Y:S02]  /*6240*/  PLOP3.LUT P0, PT, PT, PT, UP1, 0x80, 0x8 ;  /* 0x000000000008781c */ /* 0x000fe40003f0f018 */
[----:B------:R-:W-:Y:S02]  /*6250*/  ISETP.NE.AND.EX P4, PT, R147, RZ, PT, P4 ;  /* 0x000000ff9300720c */ /* 0x000fe40003f85340 */
[----:B------:R-:W1:Y:S09]  /*6260*/  @UP1 LDCU.64 UR4, c[0x0][0x888] ;  /* 0x00011100ff0417ac */ /* 0x000e720008000a00 */
[----:B------:R-:W-:Y:S01]  /*6270*/  @P0 PLOP3.LUT P1, PT, P3, PT, PT, 0x80, 0x8 ;  /* 0x000000000008081c */ /* 0x000fe20001f2f070 */
[----:B-1----:R-:W-:Y:S04]  /*6280*/  @UP1 UISETP.NE.U32.AND UP0, UPT, UR4, URZ, UPT ;  /* 0x000000ff0400128c */ /* 0x002fe8000bf05070 */
[----:B------:R-:W-:Y:S04]  /*6290*/  @UP1 UISETP.NE.AND.EX UP0, UPT, UR5, URZ, UPT, UP0 ;  /* 0x000000ff0500128c */ /* 0x000fe8000bf05300 */
[----:B------:R-:W-:Y:S01]  /*62a0*/  @UP1 USEL UR4, URZ, 0xffffffff, UP0 ;  /* 0xffffffffff041887 */ /* 0x000fe20008000000 */
[----:B------:R-:W-:Y:S11]  /*62b0*/  @!P3 BRA `(.L_x_113) ;  /* 0x00000000002cb947 */ /* 0x000ff60003800000 */
[----:B------:R-:W-:Y:S01]  /*62c0*/  ISETP.NE.U32.AND P2, PT, R148, RZ, PT ;  /* 0x000000ff9400720c */ /* 0x000fe20003f45070 */
[----:B------:R-:W-:Y:S03]  /*62d0*/  IMAD.MOV.U32 R164, RZ, RZ, 0x1 ;  /* 0x00000001ffa47424 */ /* 0x000fe600078e00ff */
[----:B------:R-:W-:Y:S11]  /*62e0*/  ISETP.NE.AND.EX P2, PT, R149, RZ, PT, P2 ;  /* 0x000000ff9500720c */ /* 0x000ff60003f45320 */
[----:B------:R-:W-:Y:S02]  /*62f0*/  @!UPT UIADD3 URZ, UPT, UPT, URZ, URZ, URZ ;  /* 0x000000fffffff290 */ /* 0x000fe4000fffe0ff */
[----:B------:R-:W1:Y:S01]  /*6300*/  @P2 LDC.64 R2, c[0x0][0x888] ;  /* 0x00022200ff022b82 */ /* 0x000e620000000a00 */
[----:B------:R-:W-:Y:S04]  /*6310*/  @P2 IMAD R0, R150, UR36, RZ ;  /* 0x0000002496002c24 */ /* 0x000fe8000f8e02ff */
[----:B-1----:R-:W-:Y:S04]  /*6320*/  @P2 IMAD.WIDE R2, R0, 0x4, R2 ;  /* 0x0000000400022825 */ /* 0x002fe800078e0202 */
[----:B------:R-:W-:Y:S01]  /*6330*/  HFMA2 R0, -RZ, RZ, 0, 5.9604644775390625e-08 ;  /* 0x00000001ff007431 */ /* 0x000fe200000001ff */
[----:B-----5:R1:W5:Y:S04]  /*6340*/  @P2 LDG.E R81, desc[UR40][R2.64] ;  /* 0x0000002802512981 */ /* 0x020368000c1e1900 */
[----:B------:R-:W-:Y:S01]  /*6350*/  @!P2 PRMT R164, R0, 0x7610, R164 ;  /* 0x0000761000a4a816 */ /* 0x000fe200000000a4 */
[----:B-1----:R-:W2:Y:S06]  /*6360*/  @!P2 LDC R81, c[0x0][0x880] ;  /* 0x00022000ff51ab82 */ /* 0x002eac0000000800 */
.L_x_113:
[----:B------:R-:W-:Y:S05]  /*6370*/  @!P4 BRA `(.L_x_114) ;  /* 0x000000000020c947 */ /* 0x000fea0003800000 */
[----:B------:R-:W-:Y:S04]  /*6380*/  ISETP.NE.U32.AND P2, PT, R144, RZ, PT ;  /* 0x000000ff9000720c */ /* 0x000fe80003f45070 */
[----:B------:R-:W-:Y:S11]  /*6390*/  ISETP.NE.AND.EX P2, PT, R145, RZ, PT, P2 ;  /* 0x000000ff9100720c */ /* 0x000ff60003f45320 */
[----:B------:R-:W-:Y:S02]  /*63a0*/  @!UPT UIADD3 URZ, UPT, UPT, URZ, URZ, URZ ;  /* 0x000000fffffff290 */ /* 0x000fe4000fffe0ff */
[----:B------:R-:W1:Y:S01]  /*63b0*/  @P2 LDC.64 R2, c[0x0][0x8a8] ;  /* 0x00022a00ff022b82 */ /* 0x000e620000000a00 */
[----:B------:R-:W-:Y:S04]  /*63c0*/  @P2 IMAD R0, R146, UR36, RZ ;  /* 0x0000002492002c24 */ /* 0x000fe8000f8e02ff */
[----:B-1----:R-:W-:Y:S05]  /*63d0*/  @P2 IMAD.WIDE R2, R0, 0x4, R2 ;  /* 0x0000000400022825 */ /* 0x002fea00078e0202 */
[----:B-----5:R1:W5:Y:S02]  /*63e0*/  @P2 LDG.E R78, desc[UR40][R2.64] ;  /* 0x00000028024e2981 */ /* 0x020364000c1e1900 */
[----:B-1----:R-:W3:Y:S02]  /*63f0*/  @!P2 LDC R78, c[0x0][0x8a0] ;  /* 0x00022800ff4eab82 */ /* 0x002ee40000000800 */
.L_x_114:
[----:B--2--5:R-:W-:Y:S01]  /*6400*/  @P0 FSETP.NEU.AND P4, PT, R81, RZ, PT ;  /* 0x000000ff5100020b */ /* 0x024fe20003f8d000 */
[----:B------:R-:W-:Y:S01]  /*6410*/  IMAD.U32 R0, RZ, RZ, UR4 ;  /* 0x00000004ff007e24 */ /* 0x000fe2000f8e00ff */
[----:B------:R-:W-:Y:S01]  /*6420*/  @P0 LOP3.LUT P2, RZ, R164, 0xff, RZ, 0xc0, !PT ;  /* 0x000000ffa4ff0812 */ /* 0x000fe2000784c0ff */
[----:B------:R-:W-:Y:S01]  /*6430*/  BSSY B1, `(.L_x_115) ;  /* 0x000003d000017945 */ /* 0x000fe20003800000 */
[----:B------:R-:W-:Y:S01]  /*6440*/  @P0 SEL R3, RZ, 0xffffffff, P4 ;  /* 0xffffffffff030807 */ /* 0x000fe20002000000 */
[C---:B------:R-:W-:Y:S01]  /*6450*/  IMAD R64, R76.reuse, 0x40, R79 ;  /* 0x000000404c407824 */ /* 0x040fe200078e024f */
[----:B------:R-:W-:Y:S02]  /*6460*/  LEA R156, R76, UR43, 0x3 ;  /* 0x0000002b4c9c7c11 */ /* 0x000fe4000f8e18ff */
[----:B------:R-:W-:Y:S02]  /*6470*/  CS2R R86, SRZ ;  /* 0x0000000000567805 */ /* 0x000fe4000001ff00 */
[----:B------:R-:W-:Y:S02]  /*6480*/  @P1 SEL R3, R0, R3, !P2 ;  /* 0x0000000300031207 */ /* 0x000fe40005000000 */
[----:B------:R-:W-:Y:S02]  /*6490*/  CS2R R84, SRZ ;  /* 0x0000000000547805 */ /* 0x000fe4000001ff00 */
[----:B------:R-:W-:Y:S02]  /*64a0*/  SHF.L.U32 R5, R175, 0x1f, RZ ;  /* 0x0000001faf057819 */ /* 0x000fe400000006ff */
[----:B------:R-:W-:Y:S02]  /*64b0*/  CS2R R90, SRZ ;  /* 0x00000000005a7805 */ /* 0x000fe4000001ff00 */
[----:B------:R-:W-:Y:S02]  /*64c0*/  @P0 LOP3.LUT R3, R3, 0x1, RZ, 0xc0, !PT ;  /* 0x0000000103030812 */ /* 0x000fe400078ec0ff */
[----:B------:R-:W-:Y:S02]  /*64d0*/  CS2R R88, SRZ ;  /* 0x0000000000587805 */ /* 0x000fe4000001ff00 */
[----:B------:R-:W-:Y:S02]  /*64e0*/  PLOP3.LUT P5, PT, PT, PT, PT, 0x8, 0x80 ;  /* 0x000000000080781c */ /* 0x000fe40003fae170 */
[----:B------:R-:W-:Y:S02]  /*64f0*/  CS2R R98, SRZ ;  /* 0x0000000000627805 */ /* 0x000fe4000001ff00 */
[----:B------:R-:W-:Y:S02]  /*6500*/  ISETP.NE.U32.OR P1, PT, R3, 0x1, !P0 ;  /* 0x000000010300780c */ /* 0x000fe40004725470 */
[----:B------:R-:W-:Y:S02]  /*6510*/  CS2R R96, SRZ ;  /* 0x0000000000607805 */ /* 0x000fe4000001ff00 */
[----:B------:R-:W-:Y:S02]  /*6520*/  CS2R R94, SRZ ;  /* 0x00000000005e7805 */ /* 0x000fe4000001ff00 */
[----:B------:R-:W-:Y:S07]  /*6530*/  CS2R R92, SRZ ;  /* 0x00000000005c7805 */ /* 0x000fee000001ff00 */
[----:B------:R-:W-:Y:S04]  /*6540*/  @P1 SHF.L.U32 R2, R173, 0x1f, RZ ;  /* 0x0000001fad021819 */ /* 0x000fe800000006ff */
[----:B------:R-:W1:Y:S01]  /*6550*/  @P1 SYNCS.PHASECHK.TRANS64.TRYWAIT P0, [UR43+0x220], R2 ;  /* 0x00022002ff0015a7 */ /* 0x000e62000800112b */
[----:B------:R2:W4:Y:S01]  /*6560*/  SYNCS.PHASECHK.TRANS64.TRYWAIT P4, [R156+URZ+0x260], R5 ;  /* 0x000260059c0075a7 */ /* 0x00052200080811ff */
[----:B-1----:R-:W-:Y:S01]  /*6570*/  @P1 PLOP3.LUT P5, PT, P0, PT, PT, 0x8, 0x80 ;  /* 0x000000000080181c */ /* 0x002fe200007ae170 */
[----:B------:R-:W-:Y:S01]  /*6580*/  @!UPT UIADD3 URZ, UPT, UPT, URZ, URZ, URZ ;  /* 0x000000fffffff290 */ /* 0x000fe2000fffe0ff */
[----:B--2-4-:R-:W-:Y:S11]  /*6590*/  @!P1 BRA `(.L_x_116) ;  /* 0x0000000000989947 */ /* 0x014ff60003800000 */
[----:B------:R-:W-:Y:S01]  /*65a0*/  ISETP.NE.U32.AND P0, PT, RZ, UR38, PT ;  /* 0x00000026ff007c0c */ /* 0x000fe2000bf05070 */
[----:B------:R-:W-:Y:S01]  /*65b0*/  BSSY B0, `(.L_x_117) ;  /* 0x0000016000007945 */ /* 0x000fe20003800000 */
[----:B------:R-:W-:Y:S02]  /*65c0*/  FSETP.NEU.AND P2, PT, R81, RZ, PT ;  /* 0x000000ff5100720b */ /* 0x000fe40003f4d000 */
[----:B------:R-:W-:Y:S02]  /*65d0*/  CS2R R94, SRZ ;  /* 0x00000000005e7805 */ /* 0x000fe4000001ff00 */
[----:B------:R-:W-:Y:S02]  /*65e0*/  ISETP.NE.AND.EX P0, PT, RZ, UR39, PT, P0 ;  /* 0x00000027ff007c0c */ /* 0x000fe4000bf05300 */
[----:B------:R-:W-:Y:S02]  /*65f0*/  CS2R R92, SRZ ;  /* 0x00000000005c7805 */ /* 0x000fe4000001ff00 */
[----:B------:R-:W-:Y:S02]  /*6600*/  LOP3.LUT P1, RZ, R164, 0xff, RZ, 0xc0, !PT ;  /* 0x000000ffa4ff7812 */ /* 0x000fe4000782c0ff */
[----:B------:R-:W-:Y:S02]  /*6610*/  CS2R R98, SRZ ;  /* 0x0000000000627805 */ /* 0x000fe4000001ff00 */
[----:B------:R-:W-:Y:S02]  /*6620*/  SEL R0, RZ, 0xffffffff, P2 ;  /* 0xffffffffff007807 */ /* 0x000fe40001000000 */
[----:B------:R-:W-:Y:S02]  /*6630*/  CS2R R96, SRZ ;  /* 0x0000000000607805 */ /* 0x000fe4000001ff00 */
[----:B------:R-:W-:Y:S02]  /*6640*/  SEL R3, RZ, 0xffffffff, P0 ;  /* 0xffffffffff037807 */ /* 0x000fe40000000000 */
[----:B------:R-:W-:Y:S02]  /*6650*/  CS2R R90, SRZ ;  /* 0x00000000005a7805 */ /* 0x000fe4000001ff00 */
[----:B------:R-:W-:Y:S02]  /*6660*/  CS2R R88, SRZ ;  /* 0x0000000000587805 */ /* 0x000fe4000001ff00 */
[----:B------:R-:W-:Y:S02]  /*6670*/  CS2R R86, SRZ ;  /* 0x0000000000567805 */ /* 0x000fe4000001ff00 */
[----:B------:R-:W-:Y:S02]  /*6680*/  @P3 SEL R0, R3, R0, !P1 ;  /* 0x0000000003003207 */ /* 0x000fe40004800000 */
[----:B------:R-:W-:Y:S02]  /*6690*/  CS2R R84, SRZ ;  /* 0x0000000000547805 */ /* 0x000fe4000001ff00 */
[----:B------:R-:W-:Y:S04]  /*66a0*/  LOP3.LUT R0, R0, 0x1, RZ, 0xc0, !PT ;  /* 0x0000000100007812 */ /* 0x000fe800078ec0ff */
[----:B------:R-:W-:Y:S01]  /*66b0*/  ISETP.NE.U32.AND P0, PT, R0, 0x1, PT ;  /* 0x000000010000780c */ /* 0x000fe20003f05070 */
[----:B------:R-:W-:Y:S01]  /*66c0*/  @!UPT UIADD3 URZ, UPT, UPT, URZ, URZ, URZ ;  /* 0x000000fffffff290 */ /* 0x000fe2000fffe0ff */
[----:B------:R-:W-:Y:S11]  /*66d0*/  @!P5 BRA `(.L_x_118) ;  /* 0x00000000000cd947 */ /* 0x000ff60003800000 */
[----:B------:R-:W-:Y:S04]  /*66e0*/  SHF.L.U32 R3, R173, 0x1f, RZ ;  /* 0x0000001fad037819 */ /* 0x000fe800000006ff */
[----:B------:R-:W1:Y:S02]  /*66f0*/  SYNCS.PHASECHK.TRANS64.TRYWAIT P1, [UR43+0x220], R3 ;  /* 0x00022003ff0075a7 */ /* 0x000e64000802112b */
[----:B-1----:R-:W-:Y:S05]  /*6700*/  @!P1 BRA `(.L_x_119) ;  /* 0x0000002800309947 */ /* 0x002fea0003800000 */
.L_x_118:
[----:B------:R-:W-:Y:S05]  /*6710*/  BSYNC B0 ;  /* 0x0000000000007941 */ /* 0x000fea0003800000 */
.L_x_117:
[----:B------:R2:W4:Y:S01]  /*6720*/  @P0 LDS.128 R92, [R168+UR43+0x400] ;  /* 0x0004002ba85c0984 */ /* 0x0005220008000c00 */
[----:B------:R-:W-:Y:S01]  /*6730*/  UIADD3 UR4, UPT, UPT, UR43, 0x228, URZ ;  /* 0x000002282b047890 */ /* 0x000fe2000fffe0ff */
[----:B------:R-:W-:Y:S02]  /*6740*/  LOP3.LUT R173, R173, 0x1, RZ, 0x3c, !PT ;  /* 0x00000001adad7812 */ /* 0x000fe400078e3cff */
[----:B------:R2:W1:Y:S01]  /*6750*/  @P0 LDS.128 R96, [R178+0x10] ;  /* 0x00001000b2600984 */ /* 0x0004620000000c00 */
[----:B------:R-:W-:Y:S03]  /*6760*/  UPRMT UR4, UR37, 0x654, UR4 ;  /* 0x0000065425047896 */ /* 0x000fe60008000004 */
[----:B------:R2:W1:Y:S04]  /*6770*/  @P0 LDS.128 R88, [R177+0x20] ;  /* 0x00002000b1580984 */ /* 0x0004680000000c00 */
[----:B------:R2:W1:Y:S01]  /*6780*/  @P0 LDS.128 R84, [R176+0x30] ;  /* 0x00003000b0540984 */ /* 0x0004620000000c00 */
[----:B------:R-:W-:Y:S01]  /*6790*/  @!PT LDS RZ, [RZ] ;  /* 0x00000000fffff984 */ /* 0x000fe20000000800 */
[----:B------:R-:W-:Y:S01]  /*67a0*/  @!PT LDS RZ, [RZ] ;  /* 0x00000000fffff984 */ /* 0x000fe20000000800 */
[----:B------:R-:W-:Y:S01]  /*67b0*/  @!PT LDS RZ, [RZ] ;  /* 0x00000000fffff984 */ /* 0x000fe20000000800 */
[----:B------:R-:W-:Y:S01]  /*67c0*/  @!PT LDS RZ, [RZ] ;  /* 0x00000000fffff984 */ /* 0x000fe20000000800 */
[----:B------:R5:W-:Y:S06]  /*67d0*/  MEMBAR.ALL.CTA ;  /* 0x0000000000007992 */ /* 0x000bec0000008000 */
[----:B-----5:R-:W5:Y:S02]  /*67e0*/  FENCE.VIEW.ASYNC.S ;  /* 0x00000000000073c6 */ /* 0x020f640000000000 */
[----:B-----5:R-:W-:Y:S01]  /*67f0*/  SYNCS.ARRIVE.TRANS64.RED.A1T0 RZ, [UR4], RZ ;  /* 0x000000ffffff79a7 */ /* 0x020fe20008100404 */
.L_x_116:
[----:B------:R-:W-:Y:S05]  /*6800*/  BSYNC B1 ;  /* 0x0000000000017941 */ /* 0x000fea0003800000 */
.L_x_115:
[----:B-1----:R-:W-:Y:S04]  /*6810*/  SHF.R.U32.HI R0, RZ, 0x15, R64 ;  /* 0x00000015ff007819 */ /* 0x002fe80000011640 */
[----:B------:R-:W-:Y:S01]  /*6820*/  LOP3.LUT P0, RZ, R0, 0x3, R169, 0x48, !PT ;  /* 0x0000000300ff7812 */ /* 0x000fe200078048a9 */
[----:B------:R-:W-:Y:S01]  /*6830*/  @!UPT UIADD3 URZ, UPT, UPT, URZ, URZ, URZ ;  /* 0x000000fffffff290 */ /* 0x000fe2000fffe0ff */
[----:B------:R-:W-:Y:S11]  /*6840*/  @P4 BRA `(.L_x_120) ;  /* 0x0000000000084947 */ /* 0x000ff60003800000 */
[----:B------:R-:W1:Y:S02]  /*6850*/  SYNCS.PHASECHK.TRANS64.TRYWAIT P1, [R156+URZ+0x260], R5 ;  /* 0x000260059c0075a7 */ /* 0x000e6400080211ff */
[----:B-1----:R-:W-:Y:S05]  /*6860*/  @!P1 BRA `(.L_x_121) ;  /* 0x0000002400f09947 */ /* 0x002fea0003800000 */
.L_x_120:
[----:B------:R-:W-:Y:S05]  /*6870*/  @!P0 BRA `(.L_x_122) ;  /* 0x0000000000408947 */ /* 0x000fea0003800000 */
[----:B------:R-:W1:Y:S01]  /*6880*/  LDCU.64 UR8, c[0x4][0x70] ;  /* 0x01000e00ff0877ac */ /* 0x000e620008000a00 */
[----:B------:R-:W-:Y:S01]  /*6890*/  MOV R3, 0x0 ;  /* 0x0000000000037802 */ /* 0x000fe20000000f00 */
[----:B------:R-:W-:Y:S02]  /*68a0*/  HFMA2 R12, -RZ, RZ, 0, 5.9604644775390625e-08 ;  /* 0x00000001ff0c7431 */ /* 0x000fe400000001ff */
[----:B------:R-:W-:Y:S02]  /*68b0*/  IMAD.MOV.U32 R8, RZ, RZ, 0x192 ;  /* 0x00000192ff087424 */ /* 0x000fe400078e00ff */
[----:B------:R-:W-:Y:S01]  /*68c0*/  IMAD.MOV.U32 R13, RZ, RZ, RZ ;  /* 0x000000ffff0d7224 */ /* 0x000fe200078e00ff */
[----:B------:R-:W5:Y:S01]  /*68d0*/  LDCU.64 UR6, c[0x4][0x78] ;  /* 0x01000f00ff0677ac */ /* 0x000f620008000a00 */
[----:B------:R-:W2:Y:S01]  /*68e0*/  LDC.64 R2, c[0x4][R3] ;  /* 0x0100000003027b82 */ /* 0x000ea20000000a00 */
[----:B------:R-:W3:Y:S01]  /*68f0*/  LDCU.64 UR4, c[0x4][0x10] ;  /* 0x01000200ff0477ac */ /* 0x000ee20008000a00 */
[----:B-1----:R-:W-:Y:S01]  /*6900*/  MOV R5, UR9 ;  /* 0x0000000900057c02 */ /* 0x002fe20008000f00 */
[----:B------:R-:W-:Y:S01]  /*6910*/  IMAD.U32 R4, RZ, RZ, UR8 ;  /* 0x00000008ff047e24 */ /* 0x000fe2000f8e00ff */
[----:B-----5:R-:W-:Y:S01]  /*6920*/  MOV R7, UR7 ;  /* 0x0000000700077c02 */ /* 0x020fe20008000f00 */
[----:B------:R-:W-:Y:S01]  /*6930*/  IMAD.U32 R6, RZ, RZ, UR6 ;  /* 0x00000006ff067e24 */ /* 0x000fe2000f8e00ff */
[----:B---3--:R-:W-:Y:S01]  /*6940*/  MOV R11, UR5 ;  /* 0x00000005000b7c02 */ /* 0x008fe20008000f00 */
[----:B------:R-:W-:Y:S02]  /*6950*/  IMAD.U32 R10, RZ, RZ, UR4 ;  /* 0x00000004ff0a7e24 */ /* 0x000fe4000f8e00ff */
[----:B------:R-:W-:Y:S07]  /*6960*/  LEPC R20, `(.L_x_122) ;  /* 0x000000001014794e */ /* 0x000fee0000000000 */
[----:B--2-4-:R-:W-:Y:S05]  /*6970*/  CALL.ABS.NOINC R2 ;  /* 0x0000000002007343 */ /* 0x014fea0003c00000 */
.L_x_122:
[----:B------:R-:W-:Y:S01]  /*6980*/  LOP3.LUT P0, RZ, R166, 0x60, RZ, 0xc0, !PT ;  /* 0x00000060a6ff7812 */ /* 0x000fe2000780c0ff */
[----:B------:R-:W-:Y:S05]  /*6990*/  WARPSYNC.ALL ;  /* 0x0000000000007948 */ /* 0x000fea0003800000 */
[----:B------:R-:W-:Y:S01]  /*69a0*/  R2UR UR4, R64 ;  /* 0x00000000400472ca */ /* 0x000fe200000e0000 */
[----:B------:R-:W-:Y:S01]  /*69b0*/  BSSY.RECONVERGENT B0, `(.L_x_123) ;  /* 0x0000121000007945 */ /* 0x000fe20003800200 */
[-C--:B----4-:R-:W-:Y:S02]  /*69c0*/  F2FP.F16.E5M2.UNPACK_B R82, R92.reuse ;  /* 0x0000005cff52723e */ /* 0x090fe400020004ff */
[----:B------:R-:W-:Y:S02]  /*69d0*/  F2FP.F16.E5M2.UNPACK_B R109, R92.H1 ;  /* 0x0000005cff6d723e */ /* 0x000fe400030004ff */
[-C--:B------:R-:W-:Y:S01]  /*69e0*/  F2FP.F16.E5M2.UNPACK_B R107, R93.reuse ;  /* 0x0000005dff6b723e */ /* 0x080fe200020004ff */
[--C-:B------:R-:W-:Y:S01]  /*69f0*/  HADD2.F32 R80, -RZ, R82.reuse.H0_H0 ;  /* 0x20000052ff507230 */ /* 0x100fe20000004100 */
[----:B------:R-:W-:Y:S01]  /*6a00*/  F2FP.F16.E5M2.UNPACK_B R105, R93.H1 ;  /* 0x0000005dff69723e */ /* 0x000fe200030004ff */
[----:B------:R-:W-:Y:S01]  /*6a10*/  HADD2.F32 R82, -RZ, R82.H1_H1 ;  /* 0x30000052ff527230 */ /* 0x000fe20000004100 */
[-C--:B------:R-:W-:Y:S01]  /*6a20*/  F2FP.F16.E5M2.UNPACK_B R130, R84.reuse ;  /* 0x00000054ff82723e */ /* 0x080fe200020004ff */
[--C-:B------:R-:W-:Y:S01]  /*6a30*/  HADD2.F32 R83, -RZ, R109.reuse.H0_H0 ;  /* 0x2000006dff537230 */ /* 0x100fe20000004100 */
[----:B------:R-:W-:Y:S01]  /*6a40*/  F2FP.F16.E5M2.UNPACK_B R132, R84.H1 ;  /* 0x00000054ff84723e */ /* 0x000fe200030004ff */
[----:B------:R-:W3:Y:S01]  /*6a50*/  LDTM.x64 R4, tmem[UR4] ;  /* 0x00000004000479ee */ /* 0x000ee20008340000 */
[----:B------:R-:W-:Y:S01]  /*6a60*/  NOP ;  /* 0x0000000000007918 */ /* 0x000fe20000000000 */
[----:B------:R-:W-:Y:S01]  /*6a70*/  R2UR UR5, R156 ;  /* 0x000000009c0572ca */ /* 0x000fe200000e0000 */
[--C-:B------:R-:W-:Y:S01]  /*6a80*/  HADD2.F32 R129, -RZ, R130.reuse.H0_H0 ;  /* 0x20000082ff817230 */ /* 0x100fe20000004100 */
[----:B------:R-:W-:Y:S01]  /*6a90*/  F2FP.F16.E5M2.UNPACK_B R93, R94 ;  /* 0x0000005eff5d723e */ /* 0x000fe200020004ff */
[----:B------:R-:W-:Y:S01]  /*6aa0*/  HADD2.F32 R130, -RZ, R130.H1_H1 ;  /* 0x30000082ff827230 */ /* 0x000fe20000004100 */
[-C--:B------:R-:W-:Y:S01]  /*6ab0*/  F2FP.F16.E5M2.UNPACK_B R134, R85.reuse ;  /* 0x00000055ff86723e */ /* 0x080fe200020004ff */
[----:B------:R-:W-:Y:S01]  /*6ac0*/  HADD2.F32 R84, -RZ, R109.H1_H1 ;  /* 0x3000006dff547230 */ /* 0x000fe20000004100 */
[----:B------:R-:W-:Y:S01]  /*6ad0*/  F2FP.F16.E5M2.UNPACK_B R136, R85.H1 ;  /* 0x00000055ff88723e */ /* 0x000fe200030004ff */
[--C-:B------:R-:W-:Y:S01]  /*6ae0*/  HADD2.F32 R85, -RZ, R107.reuse.H0_H0 ;  /* 0x2000006bff557230 */ /* 0x100fe20000004100 */
[-C--:B------:R-:W-:Y:S01]  /*6af0*/  F2FP.F16.E5M2.UNPACK_B R138, R86.reuse ;  /* 0x00000056ff8a723e */ /* 0x080fe200020004ff */
[--C-:B------:R-:W-:Y:S01]  /*6b00*/  HADD2.F32 R133, -RZ, R134.reuse.H0_H0 ;  /* 0x20000086ff857230 */ /* 0x100fe20000004100 */
[----:B------:R-:W-:Y:S01]  /*6b10*/  F2FP.F16.E5M2.UNPACK_B R140, R86.H1 ;  /* 0x00000056ff8c723e */ /* 0x000fe200030004ff */
[----:B------:R-:W-:Y:S01]  /*6b20*/  HADD2.F32 R86, -RZ, R107.H1_H1 ;  /* 0x3000006bff567230 */ /* 0x000fe20000004100 */
[----:B------:R-:W-:Y:S01]  /*6b30*/  F2FP.F16.E5M2.UNPACK_B R142, R87 ;  /* 0x00000057ff8e723e */ /* 0x000fe200020004ff */
[----:B------:R-:W-:Y:S01]  /*6b40*/  UIADD3 UR5, UPT, UPT, UR5, 0x280, URZ ;  /* 0x0000028005057890 */ /* 0x000fe2000fffe0ff */
[----:B------:R-:W-:Y:S01]  /*6b50*/  HADD2.F32 R134, -RZ, R134.H1_H1 ;  /* 0x30000086ff867230 */ /* 0x000fe20000004100 */
[----:B------:R-:W-:Y:S01]  /*6b60*/  F2FP.F16.E5M2.UNPACK_B R114, R88 ;  /* 0x00000058ff72723e */ /* 0x000fe200020004ff */
[--C-:B------:R-:W-:Y:S01]  /*6b70*/  HADD2.F32 R137, -RZ, R138.reuse.H0_H0 ;  /* 0x2000008aff897230 */ /* 0x100fe20000004100 */
[----:B------:R-:W-:Y:S01]  /*6b80*/  UPRMT UR5, UR37, 0x654, UR5 ;  /* 0x0000065425057896 */ /* 0x000fe20008000005 */
[----:B------:R-:W-:Y:S01]  /*6b90*/  HADD2.F32 R138, -RZ, R138.H1_H1 ;  /* 0x3000008aff8a7230 */ /* 0x000fe20000004100 */
[-C--:B------:R-:W-:Y:S01]  /*6ba0*/  F2FP.F16.E5M2.UNPACK_B R118, R89.reuse ;  /* 0x00000059ff76723e */ /* 0x080fe200020004ff */
[--C-:B------:R-:W-:Y:S01]  /*6bb0*/  HADD2.F32 R113, -RZ, R114.reuse.H0_H0 ;  /* 0x20000072ff717230 */ /* 0x100fe20000004100 */
[----:B------:R-:W-:Y:S01]  /*6bc0*/  F2FP.F16.E5M2.UNPACK_B R120, R89.H1 ;  /* 0x00000059ff78723e */ /* 0x000fe200030004ff */
[C---:B---3--:R-:W-:Y:S01]  /*6bd0*/  FMUL R4, R78.reuse, R4 ;  /* 0x000000044e047220 */ /* 0x048fe20000400000 */
[C---:B------:R-:W-:Y:S01]  /*6be0*/  FMUL R5, R78.reuse, R5 ;  /* 0x000000054e057220 */ /* 0x040fe20000400000 */
[C---:B------:R-:W-:Y:S01]  /*6bf0*/  FMUL R8, R78.reuse, R8 ;  /* 0x000000084e087220 */ /* 0x040fe20000400000 */
[C---:B------:R-:W-:Y:S01]  /*6c00*/  FMUL R9, R78.reuse, R9 ;  /* 0x000000094e097220 */ /* 0x040fe20000400000 */
[----:B------:R-:W-:Y:S01]  /*6c10*/  SYNCS.ARRIVE.TRANS64.RED.A1T0 RZ, [UR5], RZ ;  /* 0x000000ffffff79a7 */ /* 0x000fe20008100405 */
[C---:B------:R-:W-:Y:S01]  /*6c20*/  FFMA R4, R81.reuse, R80, R4 ;  /* 0x0000005051047223 */ /* 0x040fe20000000004 */
[C---:B------:R-:W-:Y:S01]  /*6c30*/  FFMA R5, R81.reuse, R82, R5 ;  /* 0x0000005251057223 */ /* 0x040fe20000000005 */
[----:B------:R-:W-:Y:S02]  /*6c40*/  HADD2.F32 R89, -RZ, R93.H0_H0 ;  /* 0x2000005dff597230 */ /* 0x000fe40000004100 */
[C---:B------:R-:W-:Y:S01]  /*6c50*/  FMUL R12, R78.reuse, R12 ;  /* 0x0000000c4e0c7220 */ /* 0x040fe20000400000 */
        /* <DEDUP_REMOVED lines=11> */
[----:B------:R-:W-:Y:S02]  /*6d10*/  HADD2.F32 R114, -RZ, R114.H1_H1 ;  /* 0x30000072ff727230 */ /* 0x000fe40000004100 */
[C---:B------:R-:W-:Y:S01]  /*6d20*/  FMUL R32, R78.reuse, R36 ;  /* 0x000000244e207220 */ /* 0x040fe20000400000 */
[C---:B------:R-:W-:Y:S01]  /*6d30*/  FMUL R33, R78.reuse, R37 ;  /* 0x000000254e217220 */ /* 0x040fe20000400000 */
[--C-:B------:R-:W-:Y:S02]  /*6d40*/  HADD2.F32 R117, -RZ, R118.reuse.H0_H0 ;  /* 0x20000076ff757230 */ /* 0x100fe40000004100 */
[C---:B------:R-:W-:Y:S01]  /*6d50*/  FMUL R36, R78.reuse, R40 ;  /* 0x000000284e247220 */ /* 0x040fe20000400000 */
[----:B------:R-:W-:Y:S02]  /*6d60*/  HADD2.F32 R118, -RZ, R118.H1_H1 ;  /* 0x30000076ff767230 */ /* 0x000fe40000004100 */
        /* <DEDUP_REMOVED lines=8> */
[----:B------:R-:W-:Y:S01]  /*6df0*/  F2FP.F16.E5M2.UNPACK_B R92, R94.H1 ;  /* 0x0000005eff5c723e */ /* 0x000fe200030004ff */
[C---:B------:R-:W-:Y:S01]  /*6e00*/  FMUL R53, R78.reuse, R57 ;  /* 0x000000394e357220 */ /* 0x040fe20000400000 */
[C---:B------:R-:W-:Y:S01]  /*6e10*/  FMUL R56, R78.reuse, R60 ;  /* 0x0000003c4e387220 */ /* 0x040fe20000400000 */
[----:B------:R-:W-:Y:S01]  /*6e20*/  F2FP.F16.E5M2.UNPACK_B R141, R87.H1 ;  /* 0x00000057ff8d723e */ /* 0x000fe200030004ff */
[C---:B------:R-:W-:Y:S01]  /*6e30*/  FMUL R57, R78.reuse, R61 ;  /* 0x0000003d4e397220 */ /* 0x040fe20000400000 */
[----:B------:R-:W-:Y:S02]  /*6e40*/  HADD2.F32 R80, -RZ, R142.H1_H1 ;  /* 0x3000008eff507230 */ /* 0x000fe40000004100 */
[C---:B------:R-:W-:Y:S01]  /*6e50*/  FMUL R60, R78.reuse, R64 ;  /* 0x000000404e3c7220 */ /* 0x040fe20000400000 */
[----:B------:R-:W-:Y:S01]  /*6e60*/  F2FP.F16.E5M2.UNPACK_B R116, R88.H1 ;  /* 0x00000058ff74723e */ /* 0x000fe200030004ff */
[C---:B------:R-:W-:Y:S01]  /*6e70*/  FMUL R61, R78.reuse, R65 ;  /* 0x000000414e3d7220 */ /* 0x040fe20000400000 */
[C---:B------:R-:W-:Y:S01]  /*6e80*/  FMUL R6, R78.reuse, R6 ;  /* 0x000000064e067220 */ /* 0x040fe20000400000 */
[----:B------:R-:W-:Y:S01]  /*6e90*/  F2FP.F16.E5M2.UNPACK_B R94, R95 ;  /* 0x0000005fff5e723e */ /* 0x000fe200020004ff */
[C---:B------:R-:W-:Y:S01]  /*6ea0*/  FMUL R7, R78.reuse, R7 ;  /* 0x000000074e077220 */ /* 0x040fe20000400000 */
[--C-:B------:R-:W-:Y:S02]  /*6eb0*/  HADD2.F32 R87, -RZ, R105.reuse.H0_H0 ;  /* 0x20000069ff577230 */ /* 0x100fe40000004100 */
[C---:B------:R-:W-:Y:S01]  /*6ec0*/  FFMA R6, R81.reuse, R83, R6 ;  /* 0x0000005351067223 */ /* 0x040fe20000000006 */
[----:B------:R-:W-:Y:S01]  /*6ed0*/  F2FP.F16.E5M2.UNPACK_B R122, R90 ;  /* 0x0000005aff7a723e */ /* 0x000fe200020004ff */
[C---:B------:R-:W-:Y:S01]  /*6ee0*/  FFMA R7, R81.reuse, R84, R7 ;  /* 0x0000005451077223 */ /* 0x040fe20000000007 */
[C---:B------:R-:W-:Y:S01]  /*6ef0*/  FFMA R8, R81.reuse, R85, R8 ;  /* 0x0000005551087223 */ /* 0x040fe20000000008 */
[----:B------:R-:W-:Y:S01]  /*6f00*/  F2FP.F16.E5M2.UNPACK_B R124, R90.H1 ;  /* 0x0000005aff7c723e */ /* 0x000fe200030004ff */
[----:B------:R-:W-:Y:S02]  /*6f10*/  HADD2.F32 R88, -RZ, R105.H1_H1 ;  /* 0x30000069ff587230 */ /* 0x000fe40000004100 */
[----:B------:R-:W-:Y:S01]  /*6f20*/  FFMA R9, R81, R86, R9 ;  /* 0x0000005651097223 */ /* 0x000fe20000000009 */
[----:B------:R-:W-:Y:S01]  /*6f30*/  F2FP.SATFINITE.E5M2.F32.PACK_AB_MERGE_C R156, R7, R6, RZ ;  /* 0x00000006079c723e */ /* 0x000fe200048060ff */
[----:B------:R-:W-:Y:S02]  /*6f40*/  HADD2.F32 R90, -RZ, R93.H1_H1 ;  /* 0x3000005dff5a7230 */ /* 0x000fe40000004100 */
[C---:B------:R-:W-:Y:S01]  /*6f50*/  FMUL R10, R78.reuse, R10 ;  /* 0x0000000a4e0a7220 */ /* 0x040fe20000400000 */
[--C-:B------:R-:W-:Y:S01]  /*6f60*/  HADD2.F32 R93, -RZ, R94.reuse.H0_H0 ;  /* 0x2000005eff5d7230 */ /* 0x100fe20000004100 */
[----:B------:R-:W-:Y:S01]  /*6f70*/  F2FP.SATFINITE.E5M2.F32.PACK_AB_MERGE_C R156, R5, R4, R156 ;  /* 0x00000004059c723e */ /* 0x000fe2000480609c */
[----:B------:R-:W-:Y:S02]  /*6f80*/  HADD2.F32 R94, -RZ, R94.H1_H1 ;  /* 0x3000005eff5e7230 */ /* 0x000fe40000004100 */
[C---:B------:R-:W-:Y:S01]  /*6f90*/  FFMA R10, R81.reuse, R87, R10 ;  /* 0x00000057510a7223 */ /* 0x040fe2000000000a */
[--C-:B------:R-:W-:Y:S02]  /*6fa0*/  HADD2.F32 R121, -RZ, R122.reuse.H0_H0 ;  /* 0x2000007aff797230 */ /* 0x100fe40000004100 */
[C---:B------:R-:W-:Y:S01]  /*6fb0*/  FMUL R11, R78.reuse, R11 ;  /* 0x0000000b4e0b7220 */ /* 0x040fe20000400000 */
[----:B------:R-:W-:Y:S01]  /*6fc0*/  F2FP.F16.E5M2.UNPACK_B R126, R91 ;  /* 0x0000005bff7e723e */ /* 0x000fe200020004ff */
[----:B------:R-:W-:Y:S01]  /*6fd0*/  HADD2.F32 R122, -RZ, R122.H1_H1 ;  /* 0x3000007aff7a7230 */ /* 0x000fe20000004100 */
[----:B------:R-:W-:Y:S01]  /*6fe0*/  F2FP.F16.E5M2.UNPACK_B R103, R95.H1 ;  /* 0x0000005fff67723e */ /* 0x000fe200030004ff */
[C---:B------:R-:W-:Y:S01]  /*6ff0*/  FFMA R11, R81.reuse, R88, R11 ;  /* 0x00000058510b7223 */ /* 0x040fe2000000000b */
[----:B------:R-:W-:Y:S01]  /*7000*/  F2FP.F16.E5M2.UNPACK_B R128, R91.H1 ;  /* 0x0000005bff80723e */ /* 0x000fe200030004ff */
[----:B------:R-:W-:Y:S02]  /*7010*/  HADD2.F32 R91, -RZ, R92.H0_H0 ;  /* 0x2000005cff5b7230 */ /* 0x000fe40000004100 */
[C---:B------:R-:W-:Y:S01]  /*7020*/  FFMA R12, R81.reuse, R89, R12 ;  /* 0x00000059510c7223 */ /* 0x040fe2000000000c */
[----:B------:R-:W-:Y:S01]  /*7030*/  FFMA R13, R81, R90, R13 ;  /* 0x0000005a510d7223 */ /* 0x000fe2000000000d */
[----:B------:R-:W-:Y:S01]  /*7040*/  F2FP.SATFINITE.E5M2.F32.PACK_AB_MERGE_C R157, R11, R10, RZ ;  /* 0x0000000a0b9d723e */ /* 0x000fe200048060ff */
[--C-:B------:R-:W-:Y:S01]  /*7050*/  HADD2.F32 R125, -RZ, R126.reuse.H0_H0 ;  /* 0x2000007eff7d7230 */ /* 0x100fe20000004100 */
[----:B------:R-:W-:Y:S01]  /*7060*/  F2FP.F16.E5M2.UNPACK_B R101, R96 ;  /* 0x00000060ff65723e */ /* 0x000fe200020004ff */
[----:B------:R-:W-:Y:S01]  /*7070*/  HADD2.F32 R126, -RZ, R126.H1_H1 ;  /* 0x3000007eff7e7230 */ /* 0x000fe20000004100 */
[----:B------:R-:W-:Y:S01]  /*7080*/  F2FP.SATFINITE.E5M2.F32.PACK_AB_MERGE_C R157, R9, R8, R157 ;  /* 0x00000008099d723e */ /* 0x000fe2000480609d */
[----:B------:R-:W-:Y:S02]  /*7090*/  HADD2.F32 R83, -RZ, R142.H0_H0 ;  /* 0x2000008eff537230 */ /* 0x000fe40000004100 */
[C---:B------:R-:W-:Y:S01]  /*70a0*/  FMUL R14, R78.reuse, R14 ;  /* 0x0000000e4e0e7220 */ /* 0x040fe20000400000 */
[----:B------:R-:W-:Y:S02]  /*70b0*/  HADD2.F32 R92, -RZ, R92.H1_H1 ;  /* 0x3000005cff5c7230 */ /* 0x000fe40000004100 */
[C---:B------:R-:W-:Y:S01]  /*70c0*/  FMUL R15, R78.reuse, R15 ;  /* 0x0000000f4e0f7220 */ /* 0x040fe20000400000 */
[----:B------:R-:W-:Y:S01]  /*70d0*/  F2FP.F16.E5M2.UNPACK_B R100, R96.H1 ;  /* 0x00000060ff64723e */ /* 0x000fe200030004ff */
[--C-:B------:R-:W-:Y:S02]  /*70e0*/  HADD2.F32 R95, -RZ, R103.reuse.H0_H0 ;  /* 0x20000067ff5f7230 */ /* 0x100fe40000004100 */
[C---:B------:R-:W-:Y:S01]  /*70f0*/  FFMA R14, R81.reuse, R91, R14 ;  /* 0x0000005b510e7223 */ /* 0x040fe2000000000e */
[C---:B------:R-:W-:Y:S01]  /*7100*/  FFMA R15, R81.reuse, R92, R15 ;  /* 0x0000005c510f7223 */ /* 0x040fe2000000000f */
[C---:B------:R-:W-:Y:S01]  /*7110*/  FFMA R16, R81.reuse, R93, R16 ;  /* 0x0000005d51107223 */ /* 0x040fe20000000010 */
[----:B------:R-:W-:Y:S01]  /*7120*/  FFMA R17, R81, R94, R17 ;  /* 0x0000005e51117223 */ /* 0x000fe20000000011 */
[-C--:B------:R-:W-:Y:S01]  /*7130*/  F2FP.F16.E5M2.UNPACK_B R102, R97.reuse ;  /* 0x00000061ff66723e */ /* 0x080fe200020004ff */
[----:B------:R-:W-:Y:S01]  /*7140*/  HADD2.F32 R96, -RZ, R103.H1_H1 ;  /* 0x30000067ff607230 */ /* 0x000fe20000004100 */
[----:B------:R-:W-:Y:S01]  /*7150*/  F2FP.SATFINITE.E5M2.F32.PACK_AB_MERGE_C R158, R15, R14, RZ ;  /* 0x0000000e0f9e723e */ /* 0x000fe200048060ff */
[C---:B------:R-:W-:Y:S01]  /*7160*/  FMUL R18, R78.reuse, R18 ;  /* 0x000000124e127220 */ /* 0x040fe20000400000 */
[----:B------:R-:W-:Y:S01]  /*7170*/  F2FP.F16.E5M2.UNPACK_B R104, R97.H1 ;  /* 0x00000061ff68723e */ /* 0x000fe200030004ff */
[--C-:B------:R-:W-:Y:S01]  /*7180*/  HADD2.F32 R97, -RZ, R101.reuse.H0_H0 ;  /* 0x20000065ff617230 */ /* 0x100fe20000004100 */
[----:B------:R-:W-:Y:S01]  /*7190*/  F2FP.SATFINITE.E5M2.F32.PACK_AB_MERGE_C R158, R13, R12, R158 ;  /* 0x0000000c0d9e723e */ /* 0x000fe2000480609e */
[C---:B------:R-:W-:Y:S01]  /*71a0*/  FFMA R18, R81.reuse, R95, R18 ;  /* 0x0000005f51127223 */ /* 0x040fe20000000012 */
[----:B------:R-:W-:Y:S01]  /*71b0*/  F2FP.F16.E5M2.UNPACK_B R110, R99 ;  /* 0x00000063ff6e723e */ /* 0x000fe200020004ff */
[C---:B------:R-:W-:Y:S01]  /*71c0*/  FMUL R19, R78.reuse, R19 ;  /* 0x000000134e137220 */ /* 0x040fe20000400000 */
[----:B------:R-:W-:Y:S01]  /*71d0*/  F2FP.F16.E5M2.UNPACK_B R112, R99.H1 ;  /* 0x00000063ff70723e */ /* 0x000fe200030004ff */
[----:B------:R-:W-:Y:S01]  /*71e0*/  HADD2.F32 R99, -RZ, R101.H1_H1 ;  /* 0x30000065ff637230 */ /* 0x000fe20000004100 */
[-C--:B------:R-:W-:Y:S01]  /*71f0*/  F2FP.F16.E5M2.UNPACK_B R106, R98.reuse ;  /* 0x00000062ff6a723e */ /* 0x080fe200020004ff */
[----:B------:R-:W-:Y:S01]  /*7200*/  HADD2.F32 R101, -RZ, R102.H0_H0 ;  /* 0x20000066ff657230 */ /* 0x000fe20000004100 */
[----:B------:R-:W-:Y:S01]  /*7210*/  F2FP.F16.E5M2.UNPACK_B R108, R98.H1 ;  /* 0x00000062ff6c723e */ /* 0x000fe200030004ff */
[----:B------:R-:W-:Y:S02]  /*7220*/  HADD2.F32 R98, -RZ, R100.H0_H0 ;  /* 0x20000064ff627230 */ /* 0x000fe40000004100 */
[C---:B------:R-:W-:Y:S01]  /*7230*/  FFMA R19, R81.reuse, R96, R19 ;  /* 0x0000006051137223 */ /* 0x040fe20000000013 */
[C---:B------:R-:W-:Y:S01]  /*7240*/  FFMA R0, R81.reuse, R97, R0 ;  /* 0x0000006151007223 */ /* 0x040fe20000000000 */
[----:B------:R-:W-:Y:S01]  /*7250*/  FFMA R2, R81, R99, R2 ;  /* 0x0000006351027223 */ /* 0x000fe20000000002 */
[----:B------:R-:W-:Y:S02]  /*7260*/  HADD2.F32 R102, -RZ, R102.H1_H1 ;  /* 0x30000066ff667230 */ /* 0x000fe40000004100 */
[C---:B------:R-:W-:Y:S01]  /*7270*/  FMUL R3, R78.reuse, R22 ;  /* 0x000000164e037220 */ /* 0x040fe20000400000 */
[----:B------:R-:W-:Y:S01]  /*7280*/  HADD2.F32 R100, -RZ, R100.H1_H1 ;  /* 0x30000064ff647230 */ /* 0x000fe20000004100 */
[----:B------:R-:W-:Y:S01]  /*7290*/  F2FP.SATFINITE.E5M2.F32.PACK_AB_MERGE_C R159, R19, R18, RZ ;  /* 0x00000012139f723e */ /* 0x000fe200048060ff */
[--C-:B------:R-:W-:Y:S02]  /*72a0*/  HADD2.F32 R105, -RZ, R106.reuse.H0_H0 ;  /* 0x2000006aff697230 */ /* 0x100fe40000004100 */
[----:B------:R-:W-:Y:S01]  /*72b0*/  FFMA R3, R81, R98, R3 ;  /* 0x0000006251037223 */ /* 0x000fe20000000003 */
[----:B------:R-:W-:Y:S01]  /*72c0*/  HADD2.F32 R106, -RZ, R106.H1_H1 ;  /* 0x3000006aff6a7230 */ /* 0x000fe20000004100 */
[----:B------:R-:W-:Y:S01]  /*72d0*/  F2FP.SATFINITE.E5M2.F32.PACK_AB_MERGE_C R159, R17, R16, R159 ;  /* 0x00000010119f723e */ /* 0x000fe2000480609f */
[----:B------:R-:W-:Y:S02]  /*72e0*/  HADD2.F32 R109, -RZ, R110.H0_H0 ;  /* 0x2000006eff6d7230 */ /* 0x000fe40000004100 */
[C---:B------:R-:W-:Y:S01]  /*72f0*/  FMUL R23, R78.reuse, R23 ;  /* 0x000000174e177220 */ /* 0x040fe20000400000 */
[--C-:B------:R-:W-:Y:S02]  /*7300*/  HADD2.F32 R103, -RZ, R104.reuse.H0_H0 ;  /* 0x20000068ff677230 */ /* 0x100fe40000004100 */
[C---:B------:R-:W-:Y:S01]  /*7310*/  FMUL R22, R78.reuse, R26 ;  /* 0x0000001a4e167220 */ /* 0x040fe20000400000 */
[----:B------:R-:W-:Y:S01]  /*7320*/  HADD2.F32 R104, -RZ, R104.H1_H1 ;  /* 0x30000068ff687230 */ /* 0x000fe20000004100 */
[----:B------:R1:W-:Y:S01]  /*7330*/  STS.128 [R168+UR43+0x2400], R156 ;  /* 0x0024009ca8007988 */ /* 0x0003e20008000c2b */
[C---:B------:R-:W-:Y:S01]  /*7340*/  FFMA R23, R81.reuse, R100, R23 ;  /* 0x0000006451177223 */ /* 0x040fe20000000017 */
[C---:B------:R-:W-:Y:S01]  /*7350*/  FFMA R20, R81.reuse, R101, R20 ;  /* 0x0000006551147223 */ /* 0x040fe20000000014 */
[C---:B------:R-:W-:Y:S01]  /*7360*/  FFMA R21, R81.reuse, R102, R21 ;  /* 0x0000006651157223 */ /* 0x040fe20000000015 */
[----:B------:R-:W-:Y:S01]  /*7370*/  FFMA R22, R81, R103, R22 ;  /* 0x0000006751167223 */ /* 0x000fe20000000016 */
[----:B------:R-:W-:Y:S01]  /*7380*/  HADD2.F32 R110, -RZ, R110.H1_H1 ;  /* 0x3000006eff6e7230 */ /* 0x000fe20000004100 */
[----:B------:R-:W-:Y:S01]  /*7390*/  F2FP.SATFINITE.E5M2.F32.PACK_AB_MERGE_C R161, R23, R3, RZ ;  /* 0x0000000317a1723e */ /* 0x000fe200048060ff */
[C---:B------:R-:W-:Y:S01]  /*73a0*/  FMUL R27, R78.reuse, R27 ;  /* 0x0000001b4e1b7220 */ /* 0x040fe20000400000 */
[--C-:B------:R-:W-:Y:S02]  /*73b0*/  HADD2.F32 R107, -RZ, R108.reuse.H0_H0 ;  /* 0x2000006cff6b7230 */ /* 0x100fe40000004100 */
[----:B------:R-:W-:Y:S01]  /*73c0*/  FMUL R26, R78, R30 ;  /* 0x0000001e4e1a7220 */ /* 0x000fe20000400000 */
[----:B------:R-:W-:Y:S01]  /*73d0*/  HADD2.F32 R108, -RZ, R108.H1_H1 ;  /* 0x3000006cff6c7230 */ /* 0x000fe20000004100 */
[----:B------:R-:W-:Y:S01]  /*73e0*/  F2FP.SATFINITE.E5M2.F32.PACK_AB_MERGE_C R160, R2, R0, R161 ;  /* 0x0000000002a0723e */ /* 0x000fe200048060a1 */
[C---:B------:R-:W-:Y:S01]  /*73f0*/  FFMA R27, R81.reuse, R104, R27 ;  /* 0x00000068511b7223 */ /* 0x040fe2000000001b */
[C---:B------:R-:W-:Y:S01]  /*7400*/  FFMA R24, R81.reuse, R105, R24 ;  /* 0x0000006951187223 */ /* 0x040fe20000000018 */
[C---:B------:R-:W-:Y:S01]  /*7410*/  FFMA R25, R81.reuse, R106, R25 ;  /* 0x0000006a51197223 */ /* 0x040fe20000000019 */
[----:B------:R-:W-:Y:S01]  /*7420*/  FFMA R26, R81, R107, R26 ;  /* 0x0000006b511a7223 */ /* 0x000fe2000000001a */
[C---:B------:R-:W-:Y:S01]  /*7430*/  FMUL R31, R78.reuse, R31 ;  /* 0x0000001f4e1f7220 */ /* 0x040fe20000400000 */
[--C-:B------:R-:W-:Y:S01]  /*7440*/  HADD2.F32 R111, -RZ, R112.reuse.H0_H0 ;  /* 0x20000070ff6f7230 */ /* 0x100fe20000004100 */
[----:B------:R-:W-:Y:S01]  /*7450*/  F2FP.SATFINITE.E5M2.F32.PACK_AB_MERGE_C R162, R27, R22, RZ ;  /* 0x000000161ba2723e */ /* 0x000fe200048060ff */
[----:B------:R-:W-:Y:S02]  /*7460*/  HADD2.F32 R112, -RZ, R112.H1_H1 ;  /* 0x30000070ff707230 */ /* 0x000fe40000004100 */
[C---:B------:R-:W-:Y:S01]  /*7470*/  FFMA R31, R81.reuse, R108, R31 ;  /* 0x0000006c511f7223 */ /* 0x040fe2000000001f */
[----:B------:R-:W-:Y:S01]  /*7480*/  FFMA R28, R81, R109, R28 ;  /* 0x0000006d511c7223 */ /* 0x000fe2000000001c */
[----:B------:R-:W-:Y:S01]  /*7490*/  F2FP.SATFINITE.E5M2.F32.PACK_AB_MERGE_C R161, R21, R20, R162 ;  /* 0x0000001415a1723e */ /* 0x000fe200048060a2 */
[----:B------:R-:W-:Y:S01]  /*74a0*/  FFMA R29, R81, R110, R29 ;  /* 0x0000006e511d7223 */ /* 0x000fe2000000001d */
[C---:B------:R-:W-:Y:S01]  /*74b0*/  FMUL R30, R78.reuse, R34 ;  /* 0x000000224e1e7220 */ /* 0x040fe20000400000 */
[----:B------:R-:W-:Y:S01]  /*74c0*/  F2FP.SATFINITE.E5M2.F32.PACK_AB_MERGE_C R163, R31, R26, RZ ;  /* 0x0000001a1fa3723e */ /* 0x000fe200048060ff */
[C---:B------:R-:W-:Y:S01]  /*74d0*/  FMUL R35, R78.reuse, R35 ;  /* 0x000000234e237220 */ /* 0x040fe20000400000 */
[--C-:B------:R-:W-:Y:S02]  /*74e0*/  HADD2.F32 R115, -RZ, R116.reuse.H0_H0 ;  /* 0x20000074ff737230 */ /* 0x100fe40000004100 */
[----:B------:R-:W-:Y:S01]  /*74f0*/  FFMA R30, R81, R111, R30 ;  /* 0x0000006f511e7223 */ /* 0x000fe2000000001e */
[----:B------:R-:W-:Y:S01]  /*7500*/  F2FP.SATFINITE.E5M2.F32.PACK_AB_MERGE_C R162, R25, R24, R163 ;  /* 0x0000001819a2723e */ /* 0x000fe200048060a3 */
[C---:B------:R-:W-:Y:S01]  /*7510*/  FFMA R35, R81.reuse, R112, R35 ;  /* 0x0000007051237223 */ /* 0x040fe20000000023 */
[C---:B------:R-:W-:Y:S01]  /*7520*/  FFMA R32, R81.reuse, R113, R32 ;  /* 0x0000007151207223 */ /* 0x040fe20000000020 */
[----:B------:R-:W-:Y:S01]  /*7530*/  FFMA R33, R81, R114, R33 ;  /* 0x0000007251217223 */ /* 0x000fe20000000021 */
[----:B------:R-:W-:Y:S02]  /*7540*/  HADD2.F32 R116, -RZ, R116.H1_H1 ;  /* 0x30000074ff747230 */ /* 0x000fe40000004100 */
        /* <DEDUP_REMOVED lines=9> */
[----:B------:R-:W-:Y:S01]  /*75e0*/  HADD2.F32 R120, -RZ, R120.H1_H1 ;  /* 0x30000078ff787230 */ /* 0x000fe20000004100 */
[----:B------:R1:W-:Y:S01]  /*75f0*/  STS.128 [R178+0x2010], R160 ;  /* 0x002010a0b2007388 */ /* 0x0003e20000000c00 */
[----:B------:R-:W-:Y:S01]  /*7600*/  F2FP.SATFINITE.E5M2.F32.PACK_AB_MERGE_C R184, R39, R34, RZ ;  /* 0x0000002227b8723e */ /* 0x000fe200048060ff */
[C---:B------:R-:W-:Y:S01]  /*7610*/  FMUL R38, R78.reuse, R42 ;  /* 0x0000002a4e267220 */ /* 0x040fe20000400000 */
[C---:B------:R-:W-:Y:S01]  /*7620*/  FMUL R43, R78.reuse, R43 ;  /* 0x0000002b4e2b7220 */ /* 0x040fe20000400000 */
[--C-:B------:R-:W-:Y:S01]  /*7630*/  HADD2.F32 R123, -RZ, R124.reuse.H0_H0 ;  /* 0x2000007cff7b7230 */ /* 0x100fe20000004100 */
[----:B------:R-:W-:Y:S01]  /*7640*/  F2FP.SATFINITE.E5M2.F32.PACK_AB_MERGE_C R184, R33, R32, R184 ;  /* 0x0000002021b8723e */ /* 0x000fe200048060b8 */
[C---:B------:R-:W-:Y:S01]  /*7650*/  FFMA R38, R81.reuse, R119, R38 ;  /* 0x0000007751267223 */ /* 0x040fe20000000026 */
        /* <DEDUP_REMOVED lines=12> */
[C---:B------:R-:W-:Y:S01]  /*7720*/  FFMA R45, R81.reuse, R126, R45 ;  /* 0x0000007e512d7223 */ /* 0x040fe2000000002d */
[----:B------:R-:W-:Y:S02]  /*7730*/  HADD2.F32 R128, -RZ, R128.H1_H1 ;  /* 0x30000080ff807230 */ /* 0x000fe40000004100 */
[C---:B------:R-:W-:Y:S01]  /*7740*/  FMUL R46, R78.reuse, R50 ;  /* 0x000000324e2e7220 */ /* 0x040fe20000400000 */
[C---:B------:R-:W-:Y:S01]  /*7750*/  FMUL R51, R78.reuse, R51 ;  /* 0x000000334e337220 */ /* 0x040fe20000400000 */
[--C-:B------:R-:W-:Y:S02]  /*7760*/  HADD2.F32 R131, -RZ, R132.reuse.H0_H0 ;  /* 0x20000084ff837230 */ /* 0x100fe40000004100 */
[C---:B------:R-:W-:Y:S01]  /*7770*/  FMUL R50, R78.reuse, R54 ;  /* 0x000000364e327220 */ /* 0x040fe20000400000 */
[C---:B------:R-:W-:Y:S01]  /*7780*/  FFMA R46, R81.reuse, R127, R46 ;  /* 0x0000007f512e7223 */ /* 0x040fe2000000002e */
[----:B------:R-:W-:Y:S02]  /*7790*/  HADD2.F32 R132, -RZ, R132.H1_H1 ;  /* 0x30000084ff847230 */ /* 0x000fe40000004100 */
[C---:B------:R-:W-:Y:S01]  /*77a0*/  FFMA R51, R81.reuse, R128, R51 ;  /* 0x0000008051337223 */ /* 0x040fe20000000033 */
[C---:B------:R-:W-:Y:S01]  /*77b0*/  FMUL R55, R78.reuse, R55 ;  /* 0x000000374e377220 */ /* 0x040fe20000400000 */
[C---:B------:R-:W-:Y:S01]  /*77c0*/  FFMA R48, R81.reuse, R129, R48 ;  /* 0x0000008151307223 */ /* 0x040fe20000000030 */
[C---:B------:R-:W-:Y:S01]  /*77d0*/  FFMA R49, R81.reuse, R130, R49 ;  /* 0x0000008251317223 */ /* 0x040fe20000000031 */
[--C-:B------:R-:W-:Y:S02]  /*77e0*/  HADD2.F32 R135, -RZ, R136.reuse.H0_H0 ;  /* 0x20000088ff877230 */ /* 0x100fe40000004100 */
[C---:B------:R-:W-:Y:S01]  /*77f0*/  FFMA R50, R81.reuse, R131, R50 ;  /* 0x0000008351327223 */ /* 0x040fe20000000032 */
[----:B------:R-:W-:Y:S02]  /*7800*/  HADD2.F32 R136, -RZ, R136.H1_H1 ;  /* 0x30000088ff887230 */ /* 0x000fe40000004100 */
[C---:B------:R-:W-:Y:S01]  /*7810*/  FMUL R54, R78.reuse, R58 ;  /* 0x0000003a4e367220 */ /* 0x040fe20000400000 */
        /* <DEDUP_REMOVED lines=16> */
[----:B------:R-:W-:Y:S01]  /*7920*/  FFMA R63, R81, R140, R63 ;  /* 0x0000008c513f7223 */ /* 0x000fe2000000003f */
[----:B------:R-:W-:Y:S01]  /*7930*/  FMUL R67, R78, R67 ;  /* 0x000000434e437220 */ /* 0x000fe20000400000 */
[----:B------:R-:W-:Y:S01]  /*7940*/  F2FP.SATFINITE.E5M2.F32.PACK_AB_MERGE_C R186, R47, R42, RZ ;  /* 0x0000002a2fba723e */ /* 0x000fe200048060ff */
[----:B------:R-:W-:Y:S01]  /*7950*/  FFMA R60, R81, R83, R60 ;  /* 0x00000053513c7223 */ /* 0x000fe2000000003c */
[----:B------:R-:W-:Y:S01]  /*7960*/  F2FP.SATFINITE.E5M2.F32.PACK_AB_MERGE_C R187, R51, R46, RZ ;  /* 0x0000002e33bb723e */ /* 0x000fe200048060ff */
[C---:B------:R-:W-:Y:S01]  /*7970*/  FFMA R61, R81.reuse, R80, R61 ;  /* 0x00000050513d7223 */ /* 0x040fe2000000003d */
[C---:B------:R-:W-:Y:S01]  /*7980*/  FFMA R62, R81.reuse, R85, R62 ;  /* 0x00000055513e7223 */ /* 0x040fe2000000003e */
[----:B------:R-:W-:Y:S01]  /*7990*/  FFMA R67, R81, R82, R67 ;  /* 0x0000005251437223 */ /* 0x000fe20000000043 */
[----:B------:R-:W-:Y:S02]  /*79a0*/  F2FP.SATFINITE.E5M2.F32.PACK_AB_MERGE_C R186, R41, R40, R186 ;  /* 0x0000002829ba723e */ /* 0x000fe400048060ba */
[----:B------:R-:W-:Y:S02]  /*79b0*/  F2FP.SATFINITE.E5M2.F32.PACK_AB_MERGE_C R187, R45, R44, R187 ;  /* 0x0000002c2dbb723e */ /* 0x000fe400048060bb */
[----:B------:R-:W-:Y:S02]  /*79c0*/  F2FP.SATFINITE.E5M2.F32.PACK_AB_MERGE_C R188, R55, R50, RZ ;  /* 0x0000003237bc723e */ /* 0x000fe400048060ff */
[----:B------:R-:W-:Y:S01]  /*79d0*/  F2FP.SATFINITE.E5M2.F32.PACK_AB_MERGE_C R189, R59, R54, RZ ;  /* 0x000000363bbd723e */ /* 0x000fe200048060ff */
[----:B------:R1:W-:Y:S01]  /*79e0*/  STS.128 [R177+0x2020], R184 ;  /* 0x002020b8b1007388 */ /* 0x0003e20000000c00 */
[----:B------:R-:W-:Y:S02]  /*79f0*/  F2FP.SATFINITE.E5M2.F32.PACK_AB_MERGE_C R190, R63, R58, RZ ;  /* 0x0000003a3fbe723e */ /* 0x000fe400048060ff */
[----:B------:R-:W-:Y:S02]  /*7a00*/  F2FP.SATFINITE.E5M2.F32.PACK_AB_MERGE_C R182, R67, R62, RZ ;  /* 0x0000003e43b6723e */ /* 0x000fe400048060ff */
[----:B------:R-:W-:Y:S02]  /*7a10*/  F2FP.SATFINITE.E5M2.F32.PACK_AB_MERGE_C R188, R49, R48, R188 ;  /* 0x0000003031bc723e */ /* 0x000fe400048060bc */
[----:B------:R-:W-:Y:S02]  /*7a20*/  F2FP.SATFINITE.E5M2.F32.PACK_AB_MERGE_C R189, R53, R52, R189 ;  /* 0x0000003435bd723e */ /* 0x000fe400048060bd */
[----:B------:R-:W-:Y:S02]  /*7a30*/  F2FP.SATFINITE.E5M2.F32.PACK_AB_MERGE_C R190, R57, R56, R190 ;  /* 0x0000003839be723e */ /* 0x000fe400048060be */
[----:B------:R-:W-:Y:S02]  /*7a40*/  F2FP.SATFINITE.E5M2.F32.PACK_AB_MERGE_C R191, R61, R60, R182 ;  /* 0x0000003c3dbf723e */ /* 0x000fe400048060b6 */
[----:B------:R-:W-:Y:S03]  /*7a50*/  IADD3 R76, PT, PT, R76, 0x1, RZ ;  /* 0x000000014c4c7810 */ /* 0x000fe60007ffe0ff */
[----:B------:R1:W-:Y:S01]  /*7a60*/  STS.128 [R176+0x2030], R188 ;  /* 0x002030bcb0007388 */ /* 0x0003e20000000c00 */
[----:B------:R-:W-:Y:S01]  /*7a70*/  @!PT LDS RZ, [RZ] ;  /* 0x00000000fffff984 */ /* 0x000fe20000000800 */
[----:B------:R-:W-:Y:S01]  /*7a80*/  @!PT LDS RZ, [RZ] ;  /* 0x00000000fffff984 */ /* 0x000fe20000000800 */
[----:B------:R-:W-:Y:S01]  /*7a90*/  @!PT LDS RZ, [RZ] ;  /* 0x00000000fffff984 */ /* 0x000fe20000000800 */
[----:B------:R-:W-:Y:S01]  /*7aa0*/  @!PT LDS RZ, [RZ] ;  /* 0x00000000fffff984 */ /* 0x000fe20000000800 */
[----:B------:R3:W-:Y:S07]  /*7ab0*/  MEMBAR.ALL.CTA ;  /* 0x0000000000007992 */ /* 0x0007ee0000008000 */
[----:B---3--:R-:W3:Y:S02]  /*7ac0*/  FENCE.VIEW.ASYNC.S ;  /* 0x00000000000073c6 */ /* 0x008ee40000000000 */
[----:B---3--:R-:W-:Y:S06]  /*7ad0*/  BAR.SYNC.DEFER_BLOCKING 0x1, 0x80 ;  /* 0x0042000000007b1d */ /* 0x008fec0000010000 */
[----:B------:R-:W-:Y:S05]  /*7ae0*/  @P0 BRA `(.L_x_124) ;  /* 0x0000000000340947 */ /* 0x000fea0003800000 */
[----:B------:R-:W-:Y:S01]  /*7af0*/  UIADD3 UR12, UPT, UPT, UR43, 0x2400, URZ ;  /* 0x000024002b0c7890 */ /* 0x000fe2000fffe0ff */
[----:B------:R-:W-:Y:S01]  /*7b00*/  R2UR UR9, R155 ;  /* 0x000000009b0972ca */ /* 0x000fe200000e0000 */
[----:B------:R-:W-:Y:S01]  /*7b10*/  UIADD3 UR10, UP0, UPT, UR46, 0x680, URZ ;  /* 0x000006802e0a7890 */ /* 0x000fe2000ff1e0ff */
[----:B------:R-:W-:Y:S01]  /*7b20*/  R2UR UR8, R165 ;  /* 0x00000000a50872ca */ /* 0x000fe200000e0000 */
[----:B------:R-:W-:Y:S02]  /*7b30*/  UMOV UR7, UR36 ;  /* 0x0000002400077c82 */ /* 0x000fe40008000000 */
[----:B------:R-:W-:Y:S01]  /*7b40*/  IMAD.U32 R179, RZ, RZ, UR12 ;  /* 0x0000000cffb37e24 */ /* 0x000fe2000f8e00ff */
[----:B------:R-:W-:Y:S04]  /*7b50*/  UIADD3.X UR11, UPT, UPT, URZ, UR47, URZ, UP0, !UPT ;  /* 0x0000002fff0b7290 */ /* 0x000fe800087fe4ff */
[----:B------:R-:W-:Y:S03]  /*7b60*/  R2UR UR4, R179 ;  /* 0x00000000b30472ca */ /* 0x000fe600000e0000 */
[----:B------:R-:W-:Y:S02]  /*7b70*/  USHF.L.U32 UR5, UR9, 0x6, URZ ;  /* 0x0000000609057899 */ /* 0x000fe400080006ff */
[----:B------:R-:W-:Y:S09]  /*7b80*/  USHF.L.U32 UR6, UR8, 0x7, URZ ;  /* 0x0000000708067899 */ /* 0x000ff200080006ff */
[----:B------:R3:W-:Y:S01]  /*7b90*/  UTMASTG.3D [UR4], [UR10] ;  /* 0x000000040a0073b5 */ /* 0x0007e20008010000 */
[----:B------:R0:W-:Y:S01]  /*7ba0*/  UTMACMDFLUSH ;  /* 0x00000000000079b7 */ /* 0x0001e20000000000 */
[----:B---3--:R-:W-:Y:S04]  /*7bb0*/  DEPBAR.LE SB0, 0x0 ;  /* 0x000080000000791a */ /* 0x008fe80000000000 */
.L_x_124:
[----:B------:R-:W-:Y:S05]  /*7bc0*/  BSYNC.RECONVERGENT B0 ;  /* 0x0000000000007941 */ /* 0x000fea0003800200 */
.L_x_123:
[----:B------:R-:W-:Y:S01]  /*7bd0*/  BAR.SYNC.DEFER_BLOCKING 0x1, 0x80 ;  /* 0x0042000000007b1d */ /* 0x000fe20000010000 */
[----:B------:R-:W-:Y:S01]  /*7be0*/  ISETP.NE.AND P2, PT, R180, RZ, PT ;  /* 0x000000ffb400720c */ /* 0x000fe20003f45270 */
[----:B------:R-:W-:Y:S01]  /*7bf0*/  IMAD.IADD R155, R75, 0x1, R143 ;  /* 0x000000014b9b7824 */ /* 0x000fe200078e028f */
[----:B------:R-:W-:Y:S01]  /*7c00*/  ISETP.NE.AND P0, PT, R181, 0x2, PT ;  /* 0x00000002b500780c */ /* 0x000fe20003f05270 */
[----:B------:R-:W-:Y:S01]  /*7c10*/  IMAD.IADD R165, R77, 0x1, R154 ;  /* 0x000000014da57824 */ /* 0x000fe200078e029a */
[----:B------:R-:W-:Y:S02]  /*7c20*/  ISETP.NE.AND P1, PT, R76, 0x4, PT ;  /* 0x000000044c00780c */ /* 0x000fe40003f25270 */
[----:B------:R-:W-:Y:S02]  /*7c30*/  SEL R3, RZ, 0x1, P0 ;  /* 0x00000001ff037807 */ /* 0x000fe40000000000 */
[----:B------:R-:W-:Y:S02]  /*7c40*/  SEL R0, RZ, 0x1, P1 ;  /* 0x00000001ff007807 */ /* 0x000fe40000800000 */
[----:B------:R-:W-:Y:S02]  /*7c50*/  LOP3.LUT R174, R174, R3, RZ, 0x3c, !PT ;  /* 0x00000003aeae7212 */ /* 0x000fe400078e3cff */
[----:B------:R-:W-:Y:S02]  /*7c60*/  LOP3.LUT R175, R175, R0, RZ, 0x3c, !PT ;  /* 0x00000000afaf7212 */ /* 0x000fe400078e3cff */
[----:B------:R-:W-:Y:S02]  /*7c70*/  @P2 R2UR UR36, R171 ;  /* 0x00000000ab2422ca */ /* 0x000fe400000e0000 */
[----:B------:R-:W-:Y:S02]  /*7c80*/  SEL R181, R181, RZ, P0 ;  /* 0x000000ffb5b57207 */ /* 0x000fe40000000000 */
[----:B------:R-:W-:Y:S01]  /*7c90*/  SEL R76, R76, RZ, P1 ;  /* 0x000000ff4c4c7207 */ /* 0x000fe20000800000 */
[----:B------:R-:W-:Y:S10]  /*7ca0*/  @P2 BRA `(.L_x_125) ;  /* 0xffffffdc00702947 */ /* 0x000ff4000383ffff */
[----:B------:R-:W-:Y:S05]  /*7cb0*/  EXIT ;  /* 0x000000000000794d */ /* 0x000fea0003800000 */
.L_x_20:
[----:B--2---:R2:W1:Y:S02]  /*7cc0*/  SYNCS.PHASECHK.TRANS64.TRYWAIT P0, [R3+URZ+0x2b0], R2 ;  /* 0x0002b002030075a7 */ /* 0x00446400080011ff */
[----:B-1----:R-:W-:Y:S05]  /*7cd0*/  @!P0 NANOSLEEP.SYNCS 0x989680 ;  /* 0x009896800000895d */ /* 0x002fea0003900000 */
[----:B------:R-:W1:Y:S02]  /*7ce0*/  @!P0 SYNCS.PHASECHK.TRANS64 P0, [R3+URZ+0x2b0], R2 ;  /* 0x0002b002030085a7 */ /* 0x000e6400080010ff */
[----:B-1----:R-:W-:Y:S05]  /*7cf0*/  @!P0 BRA `(.L_x_20) ;  /* 0xfffffffc00f08947 */ /* 0x002fea000383ffff */
[----:B------:R-:W-:Y:S05]  /*7d00*/  BRA `(.L_x_126) ;  /* 0xffffff9c00187947 */ /* 0x000fea000383ffff */
.L_x_23:
[----:B-1----:R-:W-:-:S07]  /*7d10*/  MOV R2, UR33 ;  /* 0x0000002100027c02 */ /* 0x002fce0008000f00 */
.L_x_127:
[----:B-1----:R1:W2:Y:S02]  /*7d20*/  SYNCS.PHASECHK.TRANS64.TRYWAIT P0, [R2+URZ+0x110], R5 ;  /* 0x00011005020075a7 */ /* 0x0022a400080011ff */
[----:B--2---:R-:W-:Y:S05]  /*7d30*/  @!P0 NANOSLEEP.SYNCS 0x989680 ;  /* 0x009896800000895d */ /* 0x004fea0003900000 */
[----:B------:R-:W2:Y:S02]  /*7d40*/  @!P0 SYNCS.PHASECHK.TRANS64 P0, [R2+URZ+0x110], R5 ;  /* 0x00011005020085a7 */ /* 0x000ea400080010ff */
[----:B--2---:R-:W-:Y:S05]  /*7d50*/  @!P0 BRA `(.L_x_127) ;  /* 0xfffffffc00f08947 */ /* 0x004fea000383ffff */
[----:B------:R-:W-:Y:S05]  /*7d60*/  BRA `(.L_x_22) ;  /* 0xffffff9c00687947 */ /* 0x000fea000383ffff */
.L_x_29:
[----:B-1----:R-:W-:-:S07]  /*7d70*/  MOV R2, UR17 ;  /* 0x0000001100027c02 */ /* 0x002fce0008000f00 */
.L_x_128:
[----:B-1----:R1:W2:Y:S02]  /*7d80*/  SYNCS.PHASECHK.TRANS64.TRYWAIT P0, [R2+URZ+0x110], R5 ;  /* 0x00011005020075a7 */ /* 0x0022a400080011ff */
[----:B--2---:R-:W-:Y:S05]  /*7d90*/  @!P0 NANOSLEEP.SYNCS 0x989680 ;  /* 0x009896800000895d */ /* 0x004fea0003900000 */
[----:B------:R-:W2:Y:S02]  /*7da0*/  @!P0 SYNCS.PHASECHK.TRANS64 P0, [R2+URZ+0x110], R5 ;  /* 0x00011005020085a7 */ /* 0x000ea400080010ff */
[----:B--2---:R-:W-:Y:S05]  /*7db0*/  @!P0 BRA `(.L_x_128) ;  /* 0xfffffffc00f08947 */ /* 0x004fea000383ffff */
[----:B------:R-:W-:Y:S05]  /*7dc0*/  BRA `(.L_x_28) ;  /* 0xffffffa000107947 */ /* 0x000fea000383ffff */
.L_x_33:
[----:B-1----:R1:W2:Y:S02]  /*7dd0*/  SYNCS.PHASECHK.TRANS64.TRYWAIT P0, [R2+URZ+0x240], R3 ;  /* 0x00024003020075a7 */ /* 0x0022a400080011ff */
[----:B--2---:R-:W-:Y:S05]  /*7de0*/  @!P0 NANOSLEEP.SYNCS 0x989680 ;  /* 0x009896800000895d */ /* 0x004fea0003900000 */
[----:B------:R-:W2:Y:S02]  /*7df0*/  @!P0 SYNCS.PHASECHK.TRANS64 P0, [R2+URZ+0x240], R3 ;  /* 0x00024003020085a7 */ /* 0x000ea400080010ff */
[----:B--2---:R-:W-:Y:S05]  /*7e00*/  @!P0 BRA `(.L_x_33) ;  /* 0xfffffffc00f08947 */ /* 0x004fea000383ffff */
[----:B------:R-:W-:Y:S05]  /*7e10*/  BRA `(.L_x_129) ;  /* 0xffffffa000a07947 */ /* 0x000fea000383ffff */
.L_x_37:
[----:B----4-:R-:W-:-:S07]  /*7e20*/  MOV R0, UR5 ;  /* 0x0000000500007c02 */ /* 0x010fce0008000f00 */
.L_x_130:
[----:B-1----:R1:W2:Y:S02]  /*7e30*/  SYNCS.PHASECHK.TRANS64.TRYWAIT P0, [R0+URZ], R3 ;  /* 0x00000003000075a7 */ /* 0x0022a400080011ff */
[----:B--2---:R-:W-:Y:S05]  /*7e40*/  @!P0 NANOSLEEP.SYNCS 0x989680 ;  /* 0x009896800000895d */ /* 0x004fea0003900000 */
[----:B------:R-:W2:Y:S02]  /*7e50*/  @!P0 SYNCS.PHASECHK.TRANS64 P0, [R0+URZ], R3 ;  /* 0x00000003000085a7 */ /* 0x000ea400080010ff */
[----:B--2---:R-:W-:Y:S05]  /*7e60*/  @!P0 BRA `(.L_x_130) ;  /* 0xfffffffc00f08947 */ /* 0x004fea000383ffff */
[----:B------:R-:W-:Y:S05]  /*7e70*/  BRA `(.L_x_131) ;  /* 0xffffffa800107947 */ /* 0x000fea000383ffff */
.L_x_38:
[----:B----4-:R-:W-:-:S07]  /*7e80*/  MOV R0, UR5 ;  /* 0x0000000500007c02 */ /* 0x010fce0008000f00 */
.L_x_132:
[----:B-1----:R1:W2:Y:S02]  /*7e90*/  SYNCS.PHASECHK.TRANS64.TRYWAIT P0, [R0+URZ], R3 ;  /* 0x00000003000075a7 */ /* 0x0022a400080011ff */
[----:B--2---:R-:W-:Y:S05]  /*7ea0*/  @!P0 NANOSLEEP.SYNCS 0x989680 ;  /* 0x009896800000895d */ /* 0x004fea0003900000 */
[----:B------:R-:W2:Y:S02]  /*7eb0*/  @!P0 SYNCS.PHASECHK.TRANS64 P0, [R0+URZ], R3 ;  /* 0x00000003000085a7 */ /* 0x000ea400080010ff */
[----:B--2---:R-:W-:Y:S05]  /*7ec0*/  @!P0 BRA `(.L_x_132) ;  /* 0xfffffffc00f08947 */ /* 0x004fea000383ffff */
[----:B------:R-:W-:Y:S05]  /*7ed0*/  BRA `(.L_x_133) ;  /* 0xffffffa8001c7947 */ /* 0x000fea000383ffff */
.L_x_39:
[----:B----4-:R-:W-:-:S07]  /*7ee0*/  MOV R0, UR5 ;  /* 0x0000000500007c02 */ /* 0x010fce0008000f00 */
.L_x_134:
[----:B-1----:R1:W2:Y:S02]  /*7ef0*/  SYNCS.PHASECHK.TRANS64.TRYWAIT P0, [R0+URZ], R3 ;  /* 0x00000003000075a7 */ /* 0x0022a400080011ff */
[----:B--2---:R-:W-:Y:S05]  /*7f00*/  @!P0 NANOSLEEP.SYNCS 0x989680 ;  /* 0x009896800000895d */ /* 0x004fea0003900000 */
[----:B------:R-:W2:Y:S02]  /*7f10*/  @!P0 SYNCS.PHASECHK.TRANS64 P0, [R0+URZ], R3 ;  /* 0x00000003000085a7 */ /* 0x000ea400080010ff */
[----:B--2---:R-:W-:Y:S05]  /*7f20*/  @!P0 BRA `(.L_x_134) ;  /* 0xfffffffc00f08947 */ /* 0x004fea000383ffff */
[----:B------:R-:W-:Y:S05]  /*7f30*/  BRA `(.L_x_135) ;  /* 0xffffffa800287947 */ /* 0x000fea000383ffff */
.L_x_40:
[----:B----4-:R-:W-:-:S07]  /*7f40*/  MOV R0, UR5 ;  /* 0x0000000500007c02 */ /* 0x010fce0008000f00 */
.L_x_136:
[----:B-1----:R1:W2:Y:S02]  /*7f50*/  SYNCS.PHASECHK.TRANS64.TRYWAIT P0, [R0+URZ], R3 ;  /* 0x00000003000075a7 */ /* 0x0022a400080011ff */
[----:B--2---:R-:W-:Y:S05]  /*7f60*/  @!P0 NANOSLEEP.SYNCS 0x989680 ;  /* 0x009896800000895d */ /* 0x004fea0003900000 */
[----:B------:R-:W2:Y:S02]  /*7f70*/  @!P0 SYNCS.PHASECHK.TRANS64 P0, [R0+URZ], R3 ;  /* 0x00000003000085a7 */ /* 0x000ea400080010ff */
[----:B--2---:R-:W-:Y:S05]  /*7f80*/  @!P0 BRA `(.L_x_136) ;  /* 0xfffffffc00f08947 */ /* 0x004fea000383ffff */
[----:B------:R-:W-:Y:S05]  /*7f90*/  BRA `(.L_x_137) ;  /* 0xffffffa800347947 */ /* 0x000fea000383ffff */
.L_x_41:
[----:B----4-:R-:W-:-:S07]  /*7fa0*/  MOV R0, UR5 ;  /* 0x0000000500007c02 */ /* 0x010fce0008000f00 */
.L_x_138:
[----:B-1----:R1:W2:Y:S02]  /*7fb0*/  SYNCS.PHASECHK.TRANS64.TRYWAIT P0, [R0+URZ], R3 ;  /* 0x00000003000075a7 */ /* 0x0022a400080011ff */
[----:B--2---:R-:W-:Y:S05]  /*7fc0*/  @!P0 NANOSLEEP.SYNCS 0x989680 ;  /* 0x009896800000895d */ /* 0x004fea0003900000 */
[----:B------:R-:W2:Y:S02]  /*7fd0*/  @!P0 SYNCS.PHASECHK.TRANS64 P0, [R0+URZ], R3 ;  /* 0x00000003000085a7 */ /* 0x000ea400080010ff */
[----:B--2---:R-:W-:Y:S05]  /*7fe0*/  @!P0 BRA `(.L_x_138) ;  /* 0xfffffffc00f08947 */ /* 0x004fea000383ffff */
[----:B------:R-:W-:Y:S05]  /*7ff0*/  BRA `(.L_x_139) ;  /* 0xffffffa800407947 */ /* 0x000fea000383ffff */
.L_x_42:
[----:B----4-:R-:W-:-:S07]  /*8000*/  MOV R0, UR5 ;  /* 0x0000000500007c02 */ /* 0x010fce0008000f00 */
.L_x_140:
[----:B-1----:R1:W2:Y:S02]  /*8010*/  SYNCS.PHASECHK.TRANS64.TRYWAIT P0, [R0+URZ], R3 ;  /* 0x00000003000075a7 */ /* 0x0022a400080011ff */
[----:B--2---:R-:W-:Y:S05]  /*8020*/  @!P0 NANOSLEEP.SYNCS 0x989680 ;  /* 0x009896800000895d */ /* 0x004fea0003900000 */
[----:B------:R-:W2:Y:S02]  /*8030*/  @!P0 SYNCS.PHASECHK.TRANS64 P0, [R0+URZ], R3 ;  /* 0x00000003000085a7 */ /* 0x000ea400080010ff */
[----:B--2---:R-:W-:Y:S05]  /*8040*/  @!P0 BRA `(.L_x_140) ;  /* 0xfffffffc00f08947 */ /* 0x004fea000383ffff */
[----:B------:R-:W-:Y:S05]  /*8050*/  BRA `(.L_x_141) ;  /* 0xffffffa8004c7947 */ /* 0x000fea000383ffff */
.L_x_43:
[----:B----4-:R-:W-:-:S07]  /*8060*/  MOV R0, UR5 ;  /* 0x0000000500007c02 */ /* 0x010fce0008000f00 */
.L_x_142:
[----:B-1----:R1:W2:Y:S02]  /*8070*/  SYNCS.PHASECHK.TRANS64.TRYWAIT P0, [R0+URZ], R3 ;  /* 0x00000003000075a7 */ /* 0x0022a400080011ff */
[----:B--2---:R-:W-:Y:S05]  /*8080*/  @!P0 NANOSLEEP.SYNCS 0x989680 ;  /* 0x009896800000895d */ /* 0x004fea0003900000 */
[----:B------:R-:W2:Y:S02]  /*8090*/  @!P0 SYNCS.PHASECHK.TRANS64 P0, [R0+URZ], R3 ;  /* 0x00000003000085a7 */ /* 0x000ea400080010ff */
[----:B--2---:R-:W-:Y:S05]  /*80a0*/  @!P0 BRA `(.L_x_142) ;  /* 0xfffffffc00f08947 */ /* 0x004fea000383ffff */
[----:B------:R-:W-:Y:S05]  /*80b0*/  BRA `(.L_x_143) ;  /* 0xffffffa800587947 */ /* 0x000fea000383ffff */
.L_x_44:
[----:B----4-:R-:W-:-:S07]  /*80c0*/  MOV R0, UR5 ;  /* 0x0000000500007c02 */ /* 0x010fce0008000f00 */
.L_x_144:
[----:B-1----:R1:W2:Y:S02]  /*80d0*/  SYNCS.PHASECHK.TRANS64.TRYWAIT P0, [R0+URZ], R3 ;  /* 0x00000003000075a7 */ /* 0x0022a400080011ff */
[----:B--2---:R-:W-:Y:S05]  /*80e0*/  @!P0 NANOSLEEP.SYNCS 0x989680 ;  /* 0x009896800000895d */ /* 0x004fea0003900000 */
[----:B------:R-:W2:Y:S02]  /*80f0*/  @!P0 SYNCS.PHASECHK.TRANS64 P0, [R0+URZ], R3 ;  /* 0x00000003000085a7 */ /* 0x000ea400080010ff */
[----:B--2---:R-:W-:Y:S05]  /*8100*/  @!P0 BRA `(.L_x_144) ;  /* 0xfffffffc00f08947 */ /* 0x004fea000383ffff */
[----:B------:R-:W-:Y:S05]  /*8110*/  BRA `(.L_x_145) ;  /* 0xffffffa800647947 */ /* 0x000fea000383ffff */
.L_x_45:
[----:B----4-:R-:W-:-:S07]  /*8120*/  MOV R0, UR5 ;  /* 0x0000000500007c02 */ /* 0x010fce0008000f00 */
.L_x_146:
[----:B-1----:R1:W2:Y:S02]  /*8130*/  SYNCS.PHASECHK.TRANS64.TRYWAIT P0, [R0+URZ], R3 ;  /* 0x00000003000075a7 */ /* 0x0022a400080011ff */
[----:B--2---:R-:W-:Y:S05]  /*8140*/  @!P0 NANOSLEEP.SYNCS 0x989680 ;  /* 0x009896800000895d */ /* 0x004fea0003900000 */
[----:B------:R-:W2:Y:S02]  /*8150*/  @!P0 SYNCS.PHASECHK.TRANS64 P0, [R0+URZ], R3 ;  /* 0x00000003000085a7 */ /* 0x000ea400080010ff */
[----:B--2---:R-:W-:Y:S05]  /*8160*/  @!P0 BRA `(.L_x_146) ;  /* 0xfffffffc00f08947 */ /* 0x004fea000383ffff */
[----:B------:R-:W-:Y:S05]  /*8170*/  BRA `(.L_x_147) ;  /* 0xffffffa800707947 */ /* 0x000fea000383ffff */
.L_x_46:
[----:B----4-:R-:W-:-:S07]  /*8180*/  MOV R0, UR5 ;  /* 0x0000000500007c02 */ /* 0x010fce0008000f00 */
.L_x_148:
[----:B-1----:R1:W2:Y:S02]  /*8190*/  SYNCS.PHASECHK.TRANS64.TRYWAIT P0, [R0+URZ], R3 ;  /* 0x00000003000075a7 */ /* 0x0022a400080011ff */
[----:B--2---:R-:W-:Y:S05]  /*81a0*/  @!P0 NANOSLEEP.SYNCS 0x989680 ;  /* 0x009896800000895d */ /* 0x004fea0003900000 */
[----:B------:R-:W2:Y:S02]  /*81b0*/  @!P0 SYNCS.PHASECHK.TRANS64 P0, [R0+URZ], R3 ;  /* 0x00000003000085a7 */ /* 0x000ea400080010ff */
[----:B--2---:R-:W-:Y:S05]  /*81c0*/  @!P0 BRA `(.L_x_148) ;  /* 0xfffffffc00f08947 */ /* 0x004fea000383ffff */
[----:B------:R-:W-:Y:S05]  /*81d0*/  BRA `(.L_x_149) ;  /* 0xffffffa8007c7947 */ /* 0x000fea000383ffff */
.L_x_47:
[----:B----4-:R-:W-:-:S07]  /*81e0*/  MOV R0, UR5 ;  /* 0x0000000500007c02 */ /* 0x010fce0008000f00 */
.L_x_150:
[----:B-1----:R1:W2:Y:S02]  /*81f0*/  SYNCS.PHASECHK.TRANS64.TRYWAIT P0, [R0+URZ], R3 ;  /* 0x00000003000075a7 */ /* 0x0022a400080011ff */
[----:B--2---:R-:W-:Y:S05]  /*8200*/  @!P0 NANOSLEEP.SYNCS 0x989680 ;  /* 0x009896800000895d */ /* 0x004fea0003900000 */
[----:B------:R-:W2:Y:S02]  /*8210*/  @!P0 SYNCS.PHASECHK.TRANS64 P0, [R0+URZ], R3 ;  /* 0x00000003000085a7 */ /* 0x000ea400080010ff */
[----:B--2---:R-:W-:Y:S05]  /*8220*/  @!P0 BRA `(.L_x_150) ;  /* 0xfffffffc00f08947 */ /* 0x004fea000383ffff */
[----:B------:R-:W-:Y:S05]  /*8230*/  BRA `(.L_x_151) ;  /* 0xffffffa800887947 */ /* 0x000fea000383ffff */
.L_x_48:
[----:B----4-:R-:W-:-:S07]  /*8240*/  MOV R0, UR5 ;  /* 0x0000000500007c02 */ /* 0x010fce0008000f00 */
.L_x_152:
[----:B-1----:R1:W2:Y:S02]  /*8250*/  SYNCS.PHASECHK.TRANS64.TRYWAIT P0, [R0+URZ], R3 ;  /* 0x00000003000075a7 */ /* 0x0022a400080011ff */
[----:B--2---:R-:W-:Y:S05]  /*8260*/  @!P0 NANOSLEEP.SYNCS 0x989680 ;  /* 0x009896800000895d */ /* 0x004fea0003900000 */
[----:B------:R-:W2:Y:S02]  /*8270*/  @!P0 SYNCS.PHASECHK.TRANS64 P0, [R0+URZ], R3 ;  /* 0x00000003000085a7 */ /* 0x000ea400080010ff */
[----:B--2---:R-:W-:Y:S05]  /*8280*/  @!P0 BRA `(.L_x_152) ;  /* 0xfffffffc00f08947 */ /* 0x004fea000383ffff */
[----:B------:R-:W-:Y:S05]  /*8290*/  BRA `(.L_x_153) ;  /* 0xffffffa800947947 */ /* 0x000fea000383ffff */
.L_x_49:
[----:B----4-:R-:W-:-:S07]  /*82a0*/  MOV R0, UR5 ;  /* 0x0000000500007c02 */ /* 0x010fce0008000f00 */
.L_x_154:
[----:B-1----:R1:W2:Y:S02]  /*82b0*/  SYNCS.PHASECHK.TRANS64.TRYWAIT P0, [R0+URZ], R3 ;  /* 0x00000003000075a7 */ /* 0x0022a400080011ff */
[----:B--2---:R-:W-:Y:S05]  /*82c0*/  @!P0 NANOSLEEP.SYNCS 0x989680 ;  /* 0x009896800000895d */ /* 0x004fea0003900000 */
[----:B------:R-:W2:Y:S02]  /*82d0*/  @!P0 SYNCS.PHASECHK.TRANS64 P0, [R0+URZ], R3 ;  /* 0x00000003000085a7 */ /* 0x000ea400080010ff */
[----:B--2---:R-:W-:Y:S05]  /*82e0*/  @!P0 BRA `(.L_x_154) ;  /* 0xfffffffc00f08947 */ /* 0x004fea000383ffff */
[----:B------:R-:W-:Y:S05]  /*82f0*/  BRA `(.L_x_155) ;  /* 0xffffffa800a07947 */ /* 0x000fea000383ffff */
.L_x_50:
[----:B----4-:R-:W-:-:S07]  /*8300*/  MOV R0, UR5 ;  /* 0x0000000500007c02 */ /* 0x010fce0008000f00 */
.L_x_156:
[----:B-1----:R1:W2:Y:S02]  /*8310*/  SYNCS.PHASECHK.TRANS64.TRYWAIT P0, [R0+URZ], R3 ;  /* 0x00000003000075a7 */ /* 0x0022a400080011ff */
[----:B--2---:R-:W-:Y:S05]  /*8320*/  @!P0 NANOSLEEP.SYNCS 0x989680 ;  /* 0x009896800000895d */ /* 0x004fea0003900000 */
[----:B------:R-:W2:Y:S02]  /*8330*/  @!P0 SYNCS.PHASECHK.TRANS64 P0, [R0+URZ], R3 ;  /* 0x00000003000085a7 */ /* 0x000ea400080010ff */
[----:B--2---:R-:W-:Y:S05]  /*8340*/  @!P0 BRA `(.L_x_156) ;  /* 0xfffffffc00f08947 */ /* 0x004fea000383ffff */
[----:B------:R-:W-:Y:S05]  /*8350*/  BRA `(.L_x_157) ;  /* 0xffffffa800ac7947 */ /* 0x000fea000383ffff */
.L_x_51:
[----:B----4-:R-:W-:-:S07]  /*8360*/  MOV R0, UR5 ;  /* 0x0000000500007c02 */ /* 0x010fce0008000f00 */
.L_x_158:
[----:B-1----:R1:W2:Y:S02]  /*8370*/  SYNCS.PHASECHK.TRANS64.TRYWAIT P0, [R0+URZ], R3 ;  /* 0x00000003000075a7 */ /* 0x0022a400080011ff */
[----:B--2---:R-:W-:Y:S05]  /*8380*/  @!P0 NANOSLEEP.SYNCS 0x989680 ;  /* 0x009896800000895d */ /* 0x004fea0003900000 */
[----:B------:R-:W2:Y:S02]  /*8390*/  @!P0 SYNCS.PHASECHK.TRANS64 P0, [R0+URZ], R3 ;  /* 0x00000003000085a7 */ /* 0x000ea400080010ff */
[----:B--2---:R-:W-:Y:S05]  /*83a0*/  @!P0 BRA `(.L_x_158) ;  /* 0xfffffffc00f08947 */ /* 0x004fea000383ffff */
[----:B------:R-:W-:Y:S05]  /*83b0*/  BRA `(.L_x_159) ;  /* 0xffffffa800b87947 */ /* 0x000fea000383ffff */
.L_x_52:
[----:B----4-:R-:W-:-:S07]  /*83c0*/  MOV R0, UR5 ;  /* 0x0000000500007c02 */ /* 0x010fce0008000f00 */
.L_x_160:
[----:B-1----:R1:W2:Y:S02]  /*83d0*/  SYNCS.PHASECHK.TRANS64.TRYWAIT P0, [R0+URZ], R3 ;  /* 0x00000003000075a7 */ /* 0x0022a400080011ff */
[----:B--2---:R-:W-:Y:S05]  /*83e0*/  @!P0 NANOSLEEP.SYNCS 0x989680 ;  /* 0x009896800000895d */ /* 0x004fea0003900000 */
[----:B------:R-:W2:Y:S02]  /*83f0*/  @!P0 SYNCS.PHASECHK.TRANS64 P0, [R0+URZ], R3 ;  /* 0x00000003000085a7 */ /* 0x000ea400080010ff */
[----:B--2---:R-:W-:Y:S05]  /*8400*/  @!P0 BRA `(.L_x_160) ;  /* 0xfffffffc00f08947 */ /* 0x004fea000383ffff */
[----:B------:R-:W-:Y:S05]  /*8410*/  BRA `(.L_x_161) ;  /* 0xffffffa800c47947 */ /* 0x000fea000383ffff */
.L_x_53:
[----:B----4-:R-:W-:-:S07]  /*8420*/  MOV R0, UR5 ;  /* 0x0000000500007c02 */ /* 0x010fce0008000f00 */
.L_x_162:
[----:B-1----:R1:W2:Y:S02]  /*8430*/  SYNCS.PHASECHK.TRANS64.TRYWAIT P0, [R0+URZ], R3 ;  /* 0x00000003000075a7 */ /* 0x0022a400080011ff */
[----:B--2---:R-:W-:Y:S05]  /*8440*/  @!P0 NANOSLEEP.SYNCS 0x989680 ;  /* 0x009896800000895d */ /* 0x004fea0003900000 */
[----:B------:R-:W2:Y:S02]  /*8450*/  @!P0 SYNCS.PHASECHK.TRANS64 P0, [R0+URZ], R3 ;  /* 0x00000003000085a7 */ /* 0x000ea400080010ff */
[----:B--2---:R-:W-:Y:S05]  /*8460*/  @!P0 BRA `(.L_x_162) ;  /* 0xfffffffc00f08947 */ /* 0x004fea000383ffff */
[----:B------:R-:W-:Y:S05]  /*8470*/  BRA `(.L_x_163) ;  /* 0xffffffa800d07947 */ /* 0x000fea000383ffff */
.L_x_54:
[----:B----4-:R-:W-:-:S07]  /*8480*/  MOV R0, UR5 ;  /* 0x0000000500007c02 */ /* 0x010fce0008000f00 */
.L_x_164:
[----:B-1----:R1:W2:Y:S02]  /*8490*/  SYNCS.PHASECHK.TRANS64.TRYWAIT P0, [R0+URZ], R3 ;  /* 0x00000003000075a7 */ /* 0x0022a400080011ff */
[----:B--2---:R-:W-:Y:S05]  /*84a0*/  @!P0 NANOSLEEP.SYNCS 0x989680 ;  /* 0x009896800000895d */ /* 0x004fea0003900000 */
[----:B------:R-:W2:Y:S02]  /*84b0*/  @!P0 SYNCS.PHASECHK.TRANS64 P0, [R0+URZ], R3 ;  /* 0x00000003000085a7 */ /* 0x000ea400080010ff */
[----:B--2---:R-:W-:Y:S05]  /*84c0*/  @!P0 BRA `(.L_x_164) ;  /* 0xfffffffc00f08947 */ /* 0x004fea000383ffff */
[----:B------:R-:W-:Y:S05]  /*84d0*/  BRA `(.L_x_165) ;  /* 0xffffffa800dc7947 */ /* 0x000fea000383ffff */
.L_x_55:
[----:B----4-:R-:W-:-:S07]  /*84e0*/  MOV R0, UR5 ;  /* 0x0000000500007c02 */ /* 0x010fce0008000f00 */
.L_x_166:
[----:B-1----:R1:W2:Y:S02]  /*84f0*/  SYNCS.PHASECHK.TRANS64.TRYWAIT P0, [R0+URZ], R3 ;  /* 0x00000003000075a7 */ /* 0x0022a400080011ff */
[----:B--2---:R-:W-:Y:S05]  /*8500*/  @!P0 NANOSLEEP.SYNCS 0x989680 ;  /* 0x009896800000895d */ /* 0x004fea0003900000 */
[----:B------:R-:W2:Y:S02]  /*8510*/  @!P0 SYNCS.PHASECHK.TRANS64 P0, [R0+URZ], R3 ;  /* 0x00000003000085a7 */ /* 0x000ea400080010ff */
[----:B--2---:R-:W-:Y:S05]  /*8520*/  @!P0 BRA `(.L_x_166) ;  /* 0xfffffffc00f08947 */ /* 0x004fea000383ffff */
[----:B------:R-:W-:Y:S05]  /*8530*/  BRA `(.L_x_167) ;  /* 0xffffffa800e87947 */ /* 0x000fea000383ffff */
.L_x_56:
[----:B----4-:R-:W-:-:S07]  /*8540*/  MOV R0, UR5 ;  /* 0x0000000500007c02 */ /* 0x010fce0008000f00 */
.L_x_168:
[----:B-1----:R1:W2:Y:S02]  /*8550*/  SYNCS.PHASECHK.TRANS64.TRYWAIT P0, [R0+URZ], R3 ;  /* 0x00000003000075a7 */ /* 0x0022a400080011ff */
[----:B--2---:R-:W-:Y:S05]  /*8560*/  @!P0 NANOSLEEP.SYNCS 0x989680 ;  /* 0x009896800000895d */ /* 0x004fea0003900000 */
[----:B------:R-:W2:Y:S02]  /*8570*/  @!P0 SYNCS.PHASECHK.TRANS64 P0, [R0+URZ], R3 ;  /* 0x00000003000085a7 */ /* 0x000ea400080010ff */
[----:B--2---:R-:W-:Y:S05]  /*8580*/  @!P0 BRA `(.L_x_168) ;  /* 0xfffffffc00f08947 */ /* 0x004fea000383ffff */
[----:B------:R-:W-:Y:S05]  /*8590*/  BRA `(.L_x_169) ;  /* 0xffffffa800f47947 */ /* 0x000fea000383ffff */
.L_x_57:
[----:B----4-:R-:W-:-:S07]  /*85a0*/  MOV R0, UR5 ;  /* 0x0000000500007c02 */ /* 0x010fce0008000f00 */
.L_x_170:
[----:B-1----:R1:W2:Y:S02]  /*85b0*/  SYNCS.PHASECHK.TRANS64.TRYWAIT P0, [R0+URZ], R3 ;  /* 0x00000003000075a7 */ /* 0x0022a400080011ff */
[----:B--2---:R-:W-:Y:S05]  /*85c0*/  @!P0 NANOSLEEP.SYNCS 0x989680 ;  /* 0x009896800000895d */ /* 0x004fea0003900000 */
[----:B------:R-:W2:Y:S02]  /*85d0*/  @!P0 SYNCS.PHASECHK.TRANS64 P0, [R0+URZ], R3 ;  /* 0x00000003000085a7 */ /* 0x000ea400080010ff */
[----:B--2---:R-:W-:Y:S05]  /*85e0*/  @!P0 BRA `(.L_x_170) ;  /* 0xfffffffc00f08947 */ /* 0x004fea000383ffff */
[----:B------:R-:W-:Y:S05]  /*85f0*/  BRA `(.L_x_171) ;  /* 0xffffffac00007947 */ /* 0x000fea000383ffff */
.L_x_58:
[----:B----4-:R-:W-:-:S07]  /*8600*/  MOV R0, UR5 ;  /* 0x0000000500007c02 */ /* 0x010fce0008000f00 */
.L_x_172:
[----:B-1----:R1:W2:Y:S02]  /*8610*/  SYNCS.PHASECHK.TRANS64.TRYWAIT P0, [R0+URZ], R3 ;  /* 0x00000003000075a7 */ /* 0x0022a400080011ff */
[----:B--2---:R-:W-:Y:S05]  /*8620*/  @!P0 NANOSLEEP.SYNCS 0x989680 ;  /* 0x009896800000895d */ /* 0x004fea0003900000 */
[----:B------:R-:W2:Y:S02]  /*8630*/  @!P0 SYNCS.PHASECHK.TRANS64 P0, [R0+URZ], R3 ;  /* 0x00000003000085a7 */ /* 0x000ea400080010ff */
[----:B--2---:R-:W-:Y:S05]  /*8640*/  @!P0 BRA `(.L_x_172) ;  /* 0xfffffffc00f08947 */ /* 0x004fea000383ffff */
[----:B------:R-:W-:Y:S05]  /*8650*/  BRA `(.L_x_173) ;  /* 0xffffffac000c7947 */ /* 0x000fea000383ffff */
.L_x_59:
[----:B----4-:R-:W-:-:S07]  /*8660*/  MOV R0, UR5 ;  /* 0x0000000500007c02 */ /* 0x010fce0008000f00 */
.L_x_174:
[----:B-1----:R1:W2:Y:S02]  /*8670*/  SYNCS.PHASECHK.TRANS64.TRYWAIT P0, [R0+URZ], R3 ;  /* 0x00000003000075a7 */ /* 0x0022a400080011ff */
[----:B--2---:R-:W-:Y:S05]  /*8680*/  @!P0 NANOSLEEP.SYNCS 0x989680 ;  /* 0x009896800000895d */ /* 0x004fea0003900000 */
[----:B------:R-:W2:Y:S02]  /*8690*/  @!P0 SYNCS.PHASECHK.TRANS64 P0, [R0+URZ], R3 ;  /* 0x00000003000085a7 */ /* 0x000ea400080010ff */
[----:B--2---:R-:W-:Y:S05]  /*86a0*/  @!P0 BRA `(.L_x_174) ;  /* 0xfffffffc00f08947 */ /* 0x004fea000383ffff */
[----:B------:R-:W-:Y:S05]  /*86b0*/  BRA `(.L_x_175) ;  /* 0xffffffac00187947 */ /* 0x000fea000383ffff */
.L_x_60:
[----:B----4-:R-:W-:-:S07]  /*86c0*/  MOV R0, UR5 ;  /* 0x0000000500007c02 */ /* 0x010fce0008000f00 */
.L_x_176:
[----:B-1----:R1:W2:Y:S02]  /*86d0*/  SYNCS.PHASECHK.TRANS64.TRYWAIT P0, [R0+URZ], R3 ;  /* 0x00000003000075a7 */ /* 0x0022a400080011ff */
[----:B--2---:R-:W-:Y:S05]  /*86e0*/  @!P0 NANOSLEEP.SYNCS 0x989680 ;  /* 0x009896800000895d */ /* 0x004fea0003900000 */
[----:B------:R-:W2:Y:S02]  /*86f0*/  @!P0 SYNCS.PHASECHK.TRANS64 P0, [R0+URZ], R3 ;  /* 0x00000003000085a7 */ /* 0x000ea400080010ff */
[----:B--2---:R-:W-:Y:S05]  /*8700*/  @!P0 BRA `(.L_x_176) ;  /* 0xfffffffc00f08947 */ /* 0x004fea000383ffff */
[----:B------:R-:W-:Y:S05]  /*8710*/  BRA `(.L_x_177) ;  /* 0xffffffac00247947 */ /* 0x000fea000383ffff */
.L_x_61:
[----:B----4-:R-:W-:-:S07]  /*8720*/  MOV R0, UR5 ;  /* 0x0000000500007c02 */ /* 0x010fce0008000f00 */
.L_x_178:
[----:B-1----:R1:W2:Y:S02]  /*8730*/  SYNCS.PHASECHK.TRANS64.TRYWAIT P0, [R0+URZ], R3 ;  /* 0x00000003000075a7 */ /* 0x0022a400080011ff */
[----:B--2---:R-:W-:Y:S05]  /*8740*/  @!P0 NANOSLEEP.SYNCS 0x989680 ;  /* 0x009896800000895d */ /* 0x004fea0003900000 */
[----:B------:R-:W2:Y:S02]  /*8750*/  @!P0 SYNCS.PHASECHK.TRANS64 P0, [R0+URZ], R3 ;  /* 0x00000003000085a7 */ /* 0x000ea400080010ff */
[----:B--2---:R-:W-:Y:S05]  /*8760*/  @!P0 BRA `(.L_x_178) ;  /* 0xfffffffc00f08947 */ /* 0x004fea000383ffff */
[----:B------:R-:W-:Y:S05]  /*8770*/  BRA `(.L_x_179) ;  /* 0xffffffac00307947 */ /* 0x000fea000383ffff */
.L_x_62:
[----:B----4-:R-:W-:-:S07]  /*8780*/  MOV R0, UR5 ;  /* 0x0000000500007c02 */ /* 0x010fce0008000f00 */
.L_x_180:
[----:B-1----:R1:W2:Y:S02]  /*8790*/  SYNCS.PHASECHK.TRANS64.TRYWAIT P0, [R0+URZ], R3 ;  /* 0x00000003000075a7 */ /* 0x0022a400080011ff */
[----:B--2---:R-:W-:Y:S05]  /*87a0*/  @!P0 NANOSLEEP.SYNCS 0x989680 ;  /* 0x009896800000895d */ /* 0x004fea0003900000 */
[----:B------:R-:W2:Y:S02]  /*87b0*/  @!P0 SYNCS.PHASECHK.TRANS64 P0, [R0+URZ], R3 ;  /* 0x00000003000085a7 */ /* 0x000ea400080010ff */
[----:B--2---:R-:W-:Y:S05]  /*87c0*/  @!P0 BRA `(.L_x_180) ;  /* 0xfffffffc00f08947 */ /* 0x004fea000383ffff */
[----:B------:R-:W-:Y:S05]  /*87d0*/  BRA `(.L_x_181) ;  /* 0xffffffac003c7947 */ /* 0x000fea000383ffff */
.L_x_63:
[----:B----4-:R-:W-:-:S07]  /*87e0*/  MOV R0, UR5 ;  /* 0x0000000500007c02 */ /* 0x010fce0008000f00 */
.L_x_182:
[----:B-1----:R1:W2:Y:S02]  /*87f0*/  SYNCS.PHASECHK.TRANS64.TRYWAIT P0, [R0+URZ], R3 ;  /* 0x00000003000075a7 */ /* 0x0022a400080011ff */
[----:B--2---:R-:W-:Y:S05]  /*8800*/  @!P0 NANOSLEEP.SYNCS 0x989680 ;  /* 0x009896800000895d */ /* 0x004fea0003900000 */
[----:B------:R-:W2:Y:S02]  /*8810*/  @!P0 SYNCS.PHASECHK.TRANS64 P0, [R0+URZ], R3 ;  /* 0x00000003000085a7 */ /* 0x000ea400080010ff */
[----:B--2---:R-:W-:Y:S05]  /*8820*/  @!P0 BRA `(.L_x_182) ;  /* 0xfffffffc00f08947 */ /* 0x004fea000383ffff */
[----:B------:R-:W-:Y:S05]  /*8830*/  BRA `(.L_x_183) ;  /* 0xffffffac00487947 */ /* 0x000fea000383ffff */
.L_x_64:
[----:B----4-:R-:W-:-:S07]  /*8840*/  MOV R0, UR5 ;  /* 0x0000000500007c02 */ /* 0x010fce0008000f00 */
.L_x_184:
[----:B-1----:R1:W2:Y:S02]  /*8850*/  SYNCS.PHASECHK.TRANS64.TRYWAIT P0, [R0+URZ], R3 ;  /* 0x00000003000075a7 */ /* 0x0022a400080011ff */
[----:B--2---:R-:W-:Y:S05]  /*8860*/  @!P0 NANOSLEEP.SYNCS 0x989680 ;  /* 0x009896800000895d */ /* 0x004fea0003900000 */
[----:B------:R-:W2:Y:S02]  /*8870*/  @!P0 SYNCS.PHASECHK.TRANS64 P0, [R0+URZ], R3 ;  /* 0x00000003000085a7 */ /* 0x000ea400080010ff */
[----:B--2---:R-:W-:Y:S05]  /*8880*/  @!P0 BRA `(.L_x_184) ;  /* 0xfffffffc00f08947 */ /* 0x004fea000383ffff */
[----:B------:R-:W-:Y:S05]  /*8890*/  BRA `(.L_x_185) ;  /* 0xffffffac00547947 */ /* 0x000fea000383ffff */
.L_x_65:
[----:B----4-:R-:W-:-:S07]  /*88a0*/  MOV R0, UR5 ;  /* 0x0000000500007c02 */ /* 0x010fce0008000f00 */
.L_x_186:
[----:B-1----:R1:W2:Y:S02]  /*88b0*/  SYNCS.PHASECHK.TRANS64.TRYWAIT P0, [R0+URZ], R3 ;  /* 0x00000003000075a7 */ /* 0x0022a400080011ff */
[----:B--2---:R-:W-:Y:S05]  /*88c0*/  @!P0 NANOSLEEP.SYNCS 0x989680 ;  /* 0x009896800000895d */ /* 0x004fea0003900000 */
[----:B------:R-:W2:Y:S02]  /*88d0*/  @!P0 SYNCS.PHASECHK.TRANS64 P0, [R0+URZ], R3 ;  /* 0x00000003000085a7 */ /* 0x000ea400080010ff */
[----:B--2---:R-:W-:Y:S05]  /*88e0*/  @!P0 BRA `(.L_x_186) ;  /* 0xfffffffc00f08947 */ /* 0x004fea000383ffff */
[----:B------:R-:W-:Y:S05]  /*88f0*/  BRA `(.L_x_187) ;  /* 0xffffffac00607947 */ /* 0x000fea000383ffff */
.L_x_66:
[----:B----4-:R-:W-:-:S07]  /*8900*/  MOV R0, UR5 ;  /* 0x0000000500007c02 */ /* 0x010fce0008000f00 */
.L_x_188:
[----:B-1----:R1:W2:Y:S02]  /*8910*/  SYNCS.PHASECHK.TRANS64.TRYWAIT P0, [R0+URZ], R3 ;  /* 0x00000003000075a7 */ /* 0x0022a400080011ff */
[----:B--2---:R-:W-:Y:S05]  /*8920*/  @!P0 NANOSLEEP.SYNCS 0x989680 ;  /* 0x009896800000895d */ /* 0x004fea0003900000 */
[----:B------:R-:W2:Y:S02]  /*8930*/  @!P0 SYNCS.PHASECHK.TRANS64 P0, [R0+URZ], R3 ;  /* 0x00000003000085a7 */ /* 0x000ea400080010ff */
[----:B--2---:R-:W-:Y:S05]  /*8940*/  @!P0 BRA `(.L_x_188) ;  /* 0xfffffffc00f08947 */ /* 0x004fea000383ffff */
[----:B------:R-:W-:Y:S05]  /*8950*/  BRA `(.L_x_189) ;  /* 0xffffffac006c7947 */ /* 0x000fea000383ffff */
.L_x_67:
[----:B----4-:R-:W-:-:S07]  /*8960*/  MOV R0, UR5 ;  /* 0x0000000500007c02 */ /* 0x010fce0008000f00 */
.L_x_190:
[----:B-1----:R1:W2:Y:S02]  /*8970*/  SYNCS.PHASECHK.TRANS64.TRYWAIT P0, [R0+URZ], R3 ;  /* 0x00000003000075a7 */ /* 0x0022a400080011ff */
[----:B--2---:R-:W-:Y:S05]  /*8980*/  @!P0 NANOSLEEP.SYNCS 0x989680 ;  /* 0x009896800000895d */ /* 0x004fea0003900000 */
[----:B------:R-:W2:Y:S02]  /*8990*/  @!P0 SYNCS.PHASECHK.TRANS64 P0, [R0+URZ], R3 ;  /* 0x00000003000085a7 */ /* 0x000ea400080010ff */
[----:B--2---:R-:W-:Y:S05]  /*89a0*/  @!P0 BRA `(.L_x_190) ;  /* 0xfffffffc00f08947 */ /* 0x004fea000383ffff */
[----:B------:R-:W-:Y:S05]  /*89b0*/  BRA `(.L_x_191) ;  /* 0xffffffac00787947 */ /* 0x000fea000383ffff */
.L_x_68:
[----:B----4-:R-:W-:-:S07]  /*89c0*/  MOV R0, UR5 ;  /* 0x0000000500007c02 */ /* 0x010fce0008000f00 */
.L_x_192:
[----:B-1----:R1:W2:Y:S02]  /*89d0*/  SYNCS.PHASECHK.TRANS64.TRYWAIT P0, [R0+URZ], R3 ;  /* 0x00000003000075a7 */ /* 0x0022a400080011ff */
[----:B--2---:R-:W-:Y:S05]  /*89e0*/  @!P0 NANOSLEEP.SYNCS 0x989680 ;  /* 0x009896800000895d */ /* 0x004fea0003900000 */
[----:B------:R-:W2:Y:S02]  /*89f0*/  @!P0 SYNCS.PHASECHK.TRANS64 P0, [R0+URZ], R3 ;  /* 0x00000003000085a7 */ /* 0x000ea400080010ff */
[----:B--2---:R-:W-:Y:S05]  /*8a00*/  @!P0 BRA `(.L_x_192) ;  /* 0xfffffffc00f08947 */ /* 0x004fea000383ffff */
[----:B------:R-:W-:Y:S05]  /*8a10*/  BRA `(.L_x_193) ;  /* 0xffffffac00847947 */ /* 0x000fea000383ffff */
.L_x_69:
[----:B----4-:R-:W-:-:S07]  /*8a20*/  MOV R0, UR5 ;  /* 0x0000000500007c02 */ /* 0x010fce0008000f00 */
.L_x_194:
[----:B-1----:R1:W2:Y:S02]  /*8a30*/  SYNCS.PHASECHK.TRANS64.TRYWAIT P0, [R0+URZ], R3 ;  /* 0x00000003000075a7 */ /* 0x0022a400080011ff */
[----:B--2---:R-:W-:Y:S05]  /*8a40*/  @!P0 NANOSLEEP.SYNCS 0x989680 ;  /* 0x009896800000895d */ /* 0x004fea0003900000 */
[----:B------:R-:W2:Y:S02]  /*8a50*/  @!P0 SYNCS.PHASECHK.TRANS64 P0, [R0+URZ], R3 ;  /* 0x00000003000085a7 */ /* 0x000ea400080010ff */
[----:B--2---:R-:W-:Y:S05]  /*8a60*/  @!P0 BRA `(.L_x_194) ;  /* 0xfffffffc00f08947 */ /* 0x004fea000383ffff */
[----:B------:R-:W-:Y:S05]  /*8a70*/  BRA `(.L_x_195) ;  /* 0xffffffac00907947 */ /* 0x000fea000383ffff */
.L_x_72:
[----:B-1----:R1:W2:Y:S02]  /*8a80*/  SYNCS.PHASECHK.TRANS64.TRYWAIT P0, [R0+URZ+0x2a0], R5 ;  /* 0x0002a005000075a7 */ /* 0x0022a400080011ff */
[----:B--2---:R-:W-:Y:S05]  /*8a90*/  @!P0 NANOSLEEP.SYNCS 0x989680 ;  /* 0x009896800000895d */ /* 0x004fea0003900000 */
[----:B------:R-:W2:Y:S02]  /*8aa0*/  @!P0 SYNCS.PHASECHK.TRANS64 P0, [R0+URZ+0x2a0], R5 ;  /* 0x0002a005000085a7 */ /* 0x000ea400080010ff */
[----:B--2---:R-:W-:Y:S05]  /*8ab0*/  @!P0 BRA `(.L_x_72) ;  /* 0xfffffffc00f08947 */ /* 0x004fea000383ffff */
[----:B------:R-:W-:Y:S05]  /*8ac0*/  BRA `(.L_x_196) ;  /* 0xffffffac00ec7947 */ /* 0x000fea000383ffff */
.L_x_73:
[----:B------:R-:W-:-:S07]  /*8ad0*/  MOV R0, UR5 ;  /* 0x0000000500007c02 */ /* 0x000fce0008000f00 */
.L_x_197:
[----:B-1----:R1:W2:Y:S02]  /*8ae0*/  SYNCS.PHASECHK.TRANS64.TRYWAIT P0, [R0+URZ+0x250], R5 ;  /* 0x00025005000075a7 */ /* 0x0022a400080011ff */
[----:B--2---:R-:W-:Y:S05]  /*8af0*/  @!P0 NANOSLEEP.SYNCS 0x989680 ;  /* 0x009896800000895d */ /* 0x004fea0003900000 */
[----:B------:R-:W2:Y:S02]  /*8b00*/  @!P0 SYNCS.PHASECHK.TRANS64 P0, [R0+URZ+0x250], R5 ;  /* 0x00025005000085a7 */ /* 0x000ea400080010ff */
[----:B--2---:R-:W-:Y:S05]  /*8b10*/  @!P0 BRA `(.L_x_197) ;  /* 0xfffffffc00f08947 */ /* 0x004fea000383ffff */
[----:B------:R-:W-:Y:S05]  /*8b20*/  BRA `(.L_x_198) ;  /* 0xffffffac00fc7947 */ /* 0x000fea000383ffff */
.L_x_74:
[----:B-1----:R1:W2:Y:S02]  /*8b30*/  SYNCS.PHASECHK.TRANS64.TRYWAIT P1, [R0+URZ+0x240], R5 ;  /* 0x00024005000075a7 */ /* 0x0022a400080211ff */
[----:B--2---:R-:W-:Y:S05]  /*8b40*/  @!P1 NANOSLEEP.SYNCS 0x989680 ;  /* 0x009896800000995d */ /* 0x004fea0003900000 */
[----:B------:R-:W2:Y:S02]  /*8b50*/  @!P1 SYNCS.PHASECHK.TRANS64 P1, [R0+URZ+0x240], R5 ;  /* 0x00024005000095a7 */ /* 0x000ea400080210ff */
[----:B--2---:R-:W-:Y:S05]  /*8b60*/  @!P1 BRA `(.L_x_74) ;  /* 0xfffffffc00f09947 */ /* 0x004fea000383ffff */
[----:B------:R-:W-:Y:S05]  /*8b70*/  BRA `(.L_x_199) ;  /* 0xffffffb0002c7947 */ /* 0x000fea000383ffff */
.L_x_77:
[----:B------:R-:W-:-:S07]  /*8b80*/  MOV R0, UR5 ;  /* 0x0000000500007c02 */ /* 0x000fce0008000f00 */
.L_x_200:
[----:B-1----:R1:W2:Y:S02]  /*8b90*/  SYNCS.PHASECHK.TRANS64.TRYWAIT P0, [R0+URZ+0x250], R3 ;  /* 0x00025003000075a7 */ /* 0x0022a400080011ff */
[----:B--2---:R-:W-:Y:S05]  /*8ba0*/  @!P0 NANOSLEEP.SYNCS 0x989680 ;  /* 0x009896800000895d */ /* 0x004fea0003900000 */
[----:B------:R-:W2:Y:S02]  /*8bb0*/  @!P0 SYNCS.PHASECHK.TRANS64 P0, [R0+URZ+0x250], R3 ;  /* 0x00025003000085a7 */ /* 0x000ea400080010ff */
[----:B--2---:R-:W-:Y:S05]  /*8bc0*/  @!P0 BRA `(.L_x_200) ;  /* 0xfffffffc00f08947 */ /* 0x004fea000383ffff */
[----:B------:R-:W-:Y:S05]  /*8bd0*/  BRA `(.L_x_76) ;  /* 0xffffffb000807947 */ /* 0x000fea000383ffff */
.L_x_84:
[----:B-1----:R1:W2:Y:S02]  /*8be0*/  SYNCS.PHASECHK.TRANS64.TRYWAIT P1, [R0+URZ+0x240], R5 ;  /* 0x00024005000075a7 */ /* 0x0022a400080211ff */
[----:B--2---:R-:W-:Y:S05]  /*8bf0*/  @!P1 NANOSLEEP.SYNCS 0x989680 ;  /* 0x009896800000995d */ /* 0x004fea0003900000 */
[----:B------:R-:W2:Y:S02]  /*8c00*/  @!P1 SYNCS.PHASECHK.TRANS64 P1, [R0+URZ+0x240], R5 ;  /* 0x00024005000095a7 */ /* 0x000ea400080210ff */
[----:B--2---:R-:W-:Y:S05]  /*8c10*/  @!P1 BRA `(.L_x_84) ;  /* 0xfffffffc00f09947 */ /* 0x004fea000383ffff */
[----:B------:R-:W-:Y:S05]  /*8c20*/  BRA `(.L_x_201) ;  /* 0xffffffb400d87947 */ /* 0x000fea000383ffff */
.L_x_85:
[----:B------:R-:W-:-:S07]  /*8c30*/  MOV R3, UR9 ;  /* 0x0000000900037c02 */ /* 0x000fce0008000f00 */
.L_x_202:
[----:B-1----:R1:W2:Y:S02]  /*8c40*/  SYNCS.PHASECHK.TRANS64.TRYWAIT P0, [R3+URZ+0x280], R0 ;  /* 0x00028000030075a7 */ /* 0x0022a400080011ff */
[----:B--2---:R-:W-:Y:S05]  /*8c50*/  @!P0 NANOSLEEP.SYNCS 0x989680 ;  /* 0x009896800000895d */ /* 0x004fea0003900000 */
[----:B------:R-:W2:Y:S02]  /*8c60*/  @!P0 SYNCS.PHASECHK.TRANS64 P0, [R3+URZ+0x280], R0 ;  /* 0x00028000030085a7 */ /* 0x000ea400080010ff */
[----:B--2---:R-:W-:Y:S05]  /*8c70*/  @!P0 BRA `(.L_x_202) ;  /* 0xfffffffc00f08947 */ /* 0x004fea000383ffff */
[----:B------:R-:W-:Y:S05]  /*8c80*/  BRA `(.L_x_203) ;  /* 0xffffffb8000c7947 */ /* 0x000fea000383ffff */
.L_x_88:
[----:B------:R-:W-:Y:S07]  /*8c90*/  MOV R0, UR7 ;  /* 0x0000000700007c02 */ /* 0x000fee0008000f00 */
.L_x_204:
[----:B-1----:R1:W2:Y:S02]  /*8ca0*/  SYNCS.PHASECHK.TRANS64.TRYWAIT P0, [R0+URZ], R3 ;  /* 0x00000003000075a7 */ /* 0x0022a400080011ff */
[----:B--2---:R-:W-:Y:S05]  /*8cb0*/  @!P0 NANOSLEEP.SYNCS 0x989680 ;  /* 0x009896800000895d */ /* 0x004fea0003900000 */
[----:B------:R-:W2:Y:S02]  /*8cc0*/  @!P0 SYNCS.PHASECHK.TRANS64 P0, [R0+URZ], R3 ;  /* 0x00000003000085a7 */ /* 0x000ea400080010ff */
[----:B--2---:R-:W-:Y:S05]  /*8cd0*/  @!P0 BRA `(.L_x_204) ;  /* 0xfffffffc00f08947 */ /* 0x004fea000383ffff */
[----:B------:R-:W-:Y:S05]  /*8ce0*/  BRA `(.L_x_87) ;  /* 0xffffffb8002c7947 */ /* 0x000fea000383ffff */
.L_x_91:
[----:B------:R-:W-:-:S07]  /*8cf0*/  MOV R0, UR5 ;  /* 0x0000000500007c02 */ /* 0x000fce0008000f00 */
.L_x_205:
[----:B--2---:R2:W3:Y:S02]  /*8d00*/  SYNCS.PHASECHK.TRANS64.TRYWAIT P0, [R0+URZ], R3 ;  /* 0x00000003000075a7 */ /* 0x0044e400080011ff */
[----:B---3--:R-:W-:Y:S05]  /*8d10*/  @!P0 NANOSLEEP.SYNCS 0x989680 ;  /* 0x009896800000895d */ /* 0x008fea0003900000 */
[----:B------:R-:W3:Y:S02]  /*8d20*/  @!P0 SYNCS.PHASECHK.TRANS64 P0, [R0+URZ], R3 ;  /* 0x00000003000085a7 */ /* 0x000ee400080010ff */
[----:B---3--:R-:W-:Y:S05]  /*8d30*/  @!P0 BRA `(.L_x_205) ;  /* 0xfffffffc00f08947 */ /* 0x008fea000383ffff */
[----:B------:R-:W-:Y:S05]  /*8d40*/  BRA `(.L_x_206) ;  /* 0xffffffb800cc7947 */ /* 0x000fea000383ffff */
.L_x_92:
[----:B------:R-:W-:-:S07]  /*8d50*/  MOV R0, UR5 ;  /* 0x0000000500007c02 */ /* 0x000fce0008000f00 */
.L_x_207:
[----:B--2---:R2:W3:Y:S02]  /*8d60*/  SYNCS.PHASECHK.TRANS64.TRYWAIT P0, [R0+URZ], R3 ;  /* 0x00000003000075a7 */ /* 0x0044e400080011ff */
[----:B---3--:R-:W-:Y:S05]  /*8d70*/  @!P0 NANOSLEEP.SYNCS 0x989680 ;  /* 0x009896800000895d */ /* 0x008fea0003900000 */
[----:B------:R-:W3:Y:S02]  /*8d80*/  @!P0 SYNCS.PHASECHK.TRANS64 P0, [R0+URZ], R3 ;  /* 0x00000003000085a7 */ /* 0x000ee400080010ff */
[----:B---3--:R-:W-:Y:S05]  /*8d90*/  @!P0 BRA `(.L_x_207) ;  /* 0xfffffffc00f08947 */ /* 0x008fea000383ffff */
[----:B------:R-:W-:Y:S05]  /*8da0*/  BRA `(.L_x_208) ;  /* 0xffffffb800d87947 */ /* 0x000fea000383ffff */
.L_x_93:
[----:B------:R-:W-:-:S07]  /*8db0*/  MOV R0, UR5 ;  /* 0x0000000500007c02 */ /* 0x000fce0008000f00 */
.L_x_209:
[----:B--2---:R2:W3:Y:S02]  /*8dc0*/  SYNCS.PHASECHK.TRANS64.TRYWAIT P0, [R0+URZ], R3 ;  /* 0x00000003000075a7 */ /* 0x0044e400080011ff */
[----:B---3--:R-:W-:Y:S05]  /*8dd0*/  @!P0 NANOSLEEP.SYNCS 0x989680 ;  /* 0x009896800000895d */ /* 0x008fea0003900000 */
[----:B------:R-:W3:Y:S02]  /*8de0*/  @!P0 SYNCS.PHASECHK.TRANS64 P0, [R0+URZ], R3 ;  /* 0x00000003000085a7 */ /* 0x000ee400080010ff */
[----:B---3--:R-:W-:Y:S05]  /*8df0*/  @!P0 BRA `(.L_x_209) ;  /* 0xfffffffc00f08947 */ /* 0x008fea000383ffff */
[----:B------:R-:W-:Y:S05]  /*8e00*/  BRA `(.L_x_210) ;  /* 0xffffffb800e47947 */ /* 0x000fea000383ffff */
.L_x_94:
[----:B------:R-:W-:-:S07]  /*8e10*/  MOV R0, UR7 ;  /* 0x0000000700007c02 */ /* 0x000fce0008000f00 */
.L_x_211:
[----:B--2---:R2:W3:Y:S02]  /*8e20*/  SYNCS.PHASECHK.TRANS64.TRYWAIT P0, [R0+URZ], R3 ;  /* 0x00000003000075a7 */ /* 0x0044e400080011ff */
[----:B---3--:R-:W-:Y:S05]  /*8e30*/  @!P0 NANOSLEEP.SYNCS 0x989680 ;  /* 0x009896800000895d */ /* 0x008fea0003900000 */
[----:B------:R-:W3:Y:S02]  /*8e40*/  @!P0 SYNCS.PHASECHK.TRANS64 P0, [R0+URZ], R3 ;  /* 0x00000003000085a7 */ /* 0x000ee400080010ff */
[----:B---3--:R-:W-:Y:S05]  /*8e50*/  @!P0 BRA `(.L_x_211) ;  /* 0xfffffffc00f08947 */ /* 0x008fea000383ffff */
[----:B------:R-:W-:Y:S05]  /*8e60*/  BRA `(.L_x_212) ;  /* 0xffffffb800f07947 */ /* 0x000fea000383ffff */
.L_x_99:
[----:B---3--:R3:W1:Y:S02]  /*8e70*/  SYNCS.PHASECHK.TRANS64.TRYWAIT P0, [R0+URZ+0x240], R3 ;  /* 0x00024003000075a7 */ /* 0x00866400080011ff */
[----:B-1----:R-:W-:Y:S05]  /*8e80*/  @!P0 NANOSLEEP.SYNCS 0x989680 ;  /* 0x009896800000895d */ /* 0x002fea0003900000 */
[----:B------:R-:W1:Y:S02]  /*8e90*/  @!P0 SYNCS.PHASECHK.TRANS64 P0, [R0+URZ+0x240], R3 ;  /* 0x00024003000085a7 */ /* 0x000e6400080010ff */
[----:B-1----:R-:W-:Y:S05]  /*8ea0*/  @!P0 BRA `(.L_x_99) ;  /* 0xfffffffc00f08947 */ /* 0x002fea000383ffff */
[----:B------:R-:W-:Y:S05]  /*8eb0*/  BRA `(.L_x_213) ;  /* 0xffffffbc00ec7947 */ /* 0x000fea000383ffff */
.L_x_102:
[----:B------:R-:W-:Y:S07]  /*8ec0*/  MOV R0, UR6 ;  /* 0x0000000600007c02 */ /* 0x000fee0008000f00 */
.L_x_214:
[----:B-1----:R1:W3:Y:S02]  /*8ed0*/  SYNCS.PHASECHK.TRANS64.TRYWAIT P0, [R0+URZ+0x238], R3 ;  /* 0x00023803000075a7 */ /* 0x0022e400080011ff */
[----:B---3--:R-:W-:Y:S05]  /*8ee0*/  @!P0 NANOSLEEP.SYNCS 0x989680 ;  /* 0x009896800000895d */ /* 0x008fea0003900000 */
[----:B------:R-:W3:Y:S02]  /*8ef0*/  @!P0 SYNCS.PHASECHK.TRANS64 P0, [R0+URZ+0x238], R3 ;  /* 0x00023803000085a7 */ /* 0x000ee400080010ff */
[----:B---3--:R-:W-:Y:S05]  /*8f00*/  @!P0 BRA `(.L_x_214) ;  /* 0xfffffffc00f08947 */ /* 0x008fea000383ffff */
[----:B------:R-:W-:Y:S05]  /*8f10*/  BRA `(.L_x_101) ;  /* 0xffffffc000d87947 */ /* 0x000fea000383ffff */
.L_x_105:
[----:B------:R-:W-:Y:S07]  /*8f20*/  MOV R3, UR6 ;  /* 0x0000000600037c02 */ /* 0x000fee0008000f00 */
.L_x_215:
[----:B-1----:R1:W2:Y:S02]  /*8f30*/  SYNCS.PHASECHK.TRANS64.TRYWAIT P2, [R3+URZ+0x228], R26 ;  /* 0x0002281a030075a7 */ /* 0x0022a400080411ff */
[----:B--2---:R-:W-:Y:S05]  /*8f40*/  @!P2 NANOSLEEP.SYNCS 0x989680 ;  /* 0x009896800000a95d */ /* 0x004fea0003900000 */
[----:B------:R-:W2:Y:S02]  /*8f50*/  @!P2 SYNCS.PHASECHK.TRANS64 P2, [R3+URZ+0x228], R26 ;  /* 0x0002281a0300a5a7 */ /* 0x000ea400080410ff */
[----:B--2---:R-:W-:Y:S05]  /*8f60*/  @!P2 BRA `(.L_x_215) ;  /* 0xfffffffc00f0a947 */ /* 0x004fea000383ffff */
[----:B------:R-:W-:Y:S05]  /*8f70*/  BRA `(.L_x_216) ;  /* 0xffffffc4006c7947 */ /* 0x000fea000383ffff */
.L_x_108:
[----:B--2---:R2:W4:Y:S02]  /*8f80*/  SYNCS.PHASECHK.TRANS64.TRYWAIT P0, [R0+URZ+0x240], R3 ;  /* 0x00024003000075a7 */ /* 0x00452400080011ff */
[----:B----4-:R-:W-:Y:S05]  /*8f90*/  @!P0 NANOSLEEP.SYNCS 0x989680 ;  /* 0x009896800000895d */ /* 0x010fea0003900000 */
[----:B------:R-:W4:Y:S02]  /*8fa0*/  @!P0 SYNCS.PHASECHK.TRANS64 P0, [R0+URZ+0x240], R3 ;  /* 0x00024003000085a7 */ /* 0x000f2400080010ff */
[----:B----4-:R-:W-:Y:S05]  /*8fb0*/  @!P0 BRA `(.L_x_108) ;  /* 0xfffffffc00f08947 */ /* 0x010fea000383ffff */
[----:B------:R-:W-:Y:S05]  /*8fc0*/  BRA `(.L_x_217) ;  /* 0xffffffc800bc7947 */ /* 0x000fea000383ffff */
.L_x_119:
[----:B-1----:R-:W-:Y:S04]  /*8fd0*/  MOV R0, UR43 ;  /* 0x0000002b00007c02 */ /* 0x002fe80008000f00 */
[----:B------:R1:W2:Y:S03]  /*8fe0*/  SYNCS.PHASECHK.TRANS64.TRYWAIT P1, [R0+URZ+0x220], R3 ;  /* 0x00022003000075a7 */ /* 0x0002a600080211ff */
[----:B--2---:R-:W-:Y:S05]  /*8ff0*/  @!P1 NANOSLEEP.SYNCS 0x989680 ;  /* 0x009896800000995d */ /* 0x004fea0003900000 */
[----:B------:R-:W2:Y:S02]  /*9000*/  @!P1 SYNCS.PHASECHK.TRANS64 P1, [R0+URZ+0x220], R3 ;  /* 0x00022003000095a7 */ /* 0x000ea400080210ff */
[----:B--2---:R-:W-:Y:S05]  /*9010*/  @!P1 BRA `(.L_x_119) ;  /* 0xfffffffc00ec9947 */ /* 0x004fea000383ffff */
[----:B------:R-:W-:Y:S05]  /*9020*/  BRA `(.L_x_118) ;  /* 0xffffffd400b87947 */ /* 0x000fea000383ffff */
.L_x_121:
[----:B------:R1:W1:Y:S02]  /*9030*/  SYNCS.PHASECHK.TRANS64.TRYWAIT P1, [R156+URZ+0x260], R5 ;  /* 0x000260059c0075a7 */ /* 0x00026400080211ff */
[----:B-1----:R-:W-:Y:S05]  /*9040*/  @!P1 NANOSLEEP.SYNCS 0x989680 ;  /* 0x009896800000995d */ /* 0x002fea0003900000 */
[----:B------:R-:W1:Y:S02]  /*9050*/  @!P1 SYNCS.PHASECHK.TRANS64 P1, [R156+URZ+0x260], R5 ;  /* 0x000260059c0095a7 */ /* 0x000e6400080210ff */
[----:B-1----:R-:W-:Y:S05]  /*9060*/  @!P1 BRA `(.L_x_121) ;  /* 0xfffffffc00f09947 */ /* 0x002fea000383ffff */
[----:B------:R-:W-:Y:S05]  /*9070*/  BRA `(.L_x_120) ;  /* 0xffffffd400fc7947 */ /* 0x000fea000383ffff */
        .weak           $__internal_0_$__cuda_sm10x_tcgen05_guardrail_trap_col_being_dealloced_not_returned_by_alloc
        .type           $__internal_0_$__cuda_sm10x_tcgen05_guardrail_trap_col_being_dealloced_not_returned_by_alloc,@function
        .size           $__internal_0_$__cuda_sm10x_tcgen05_guardrail_trap_col_being_dealloced_not_returned_by_alloc,($__internal_1_$__cuda_sm10x_tcgen05_guardrail_trap_phase_invalid_during_alloc - $__internal_0_$__cuda_sm10x_tcgen05_guardrail_trap_col_being_dealloced_not_returned_by_alloc)
$__internal_0_$__cuda_sm10x_tcgen05_guardrail_trap_col_being_dealloced_not_returned_by_alloc:
[----:B------:R-:W-:Y:S05]  /*9080*/  BPT.TRAP 0x1 ;  /* 0x000000040000795c */ /* 0x000fea0000300000 */
[----:B------:R-:W-:-:S04]  /*9090*/  HFMA2 R3, -RZ, RZ, 0, 0 ;  /* 0x00000000ff037431 */ /* 0x000fc800000001ff */
[----:B------:R-:W-:Y:S05]  /*90a0*/  RET.REL.NODEC R2 `(_ZN7cutlass13device_kernelINS_4gemm6kernel13GemmUniversalIN4cute5tupleIJiiiiEEENS1_10collective13CollectiveMmaINS1_35MainloopSm100TmaUmmaWarpSpecializedILi34ELi2ELi4ENS5_IJNS4_1CILi1EEESB_SB_EEEEENS5_IJNSA_ILi128EEENSA_ILi64EEENSA_ILi32EEEEEENS_12float_e5m2_tENS5_IJlSB_lEEESI_SJ_NS4_8TiledMMAINS4_8MMA_AtomIJNS4_10MMA_TraitsINS4_19SM100_MMA_F8F6F4_SSEJSI_SI_fSE_SF_NS4_17integral_constantINS4_4UMMA5MajorELSQ_0EEESR_NSO_INSP_7ScaleInELSS_0EEEST_EEEEEENS4_6LayoutISC_NS5_IJNSA_ILi0EEESX_SX_EEEEENS5_IJNS4_10UnderscoreES10_S10_EEEEENS4_13SM90_TMA_LOADENS4_14ComposedLayoutINS4_7SwizzleILi1ELi4ELi3EEENS4_18smem_ptr_flag_bitsILi8EEENSW_INS5_IJNSA_ILi8EEESG_EEENS5_IJSG_SB_EEEEEEEvNS4_8identityES13_S1D_vS1E_EENS_8epilogue10collective18CollectiveEpilogueINS1G_23Sm100TmaWarpSpecializedILi1ELi1ELi64ELb0ELb0EEEJSH_NS5_IJNSW_ISE_SB_EENSW_ISF_SB_EEEEESI_SJ_SI_SJ_NS1G_6fusion15FusionCallbacksIS1K_NS1O_17LinearCombinationISI_fSI_fLNS_15FloatRoundStyleE2EEESH_S1N_JEEENS4_5SM1004TMEM4LOAD26SM100_TMEM_LOAD_32dp32b64xES13_NS14_INS15_ILi2ELi4ELi3EEES18_NSW_INS5_IJS19_SF_EEENS5_IJSF_SB_EEEEEEENS4_39AutoVectorizingCopyWithAssumedAlignmentILi128EEENS4_14SM90_TMA_STOREES22_S24_S24_EEEvvEEEEvNT_6ParamsE) ;  /* 0xffffff6c02d47950 */ /* 0x000fea0003c3ffff */
        .weak           $__internal_1_$__cuda_sm10x_tcgen05_guardrail_trap_phase_invalid_during_alloc
        .type           $__internal_1_$__cuda_sm10x_tcgen05_guardrail_trap_phase_invalid_during_alloc,@function
        .size           $__internal_1_$__cuda_sm10x_tcgen05_guardrail_trap_phase_invalid_during_alloc,($__internal_2_$__cuda_sm10x_tcgen05_guardrail_trap_unallocated_columns_being_dealloced - $__internal_1_$__cuda_sm10x_tcgen05_guardrail_trap_phase_invalid_during_alloc)
$__internal_1_$__cuda_sm10x_tcgen05_guardrail_trap_phase_invalid_during_alloc:
[----:B------:R-:W-:Y:S05]  /*90b0*/  BPT.TRAP 0x1 ;  /* 0x000000040000795c */ /* 0x000fea0000300000 */
[----:B------:R-:W-:-:S04]  /*90c0*/  MOV R3, 0x0 ;  /* 0x0000000000037802 */ /* 0x000fc80000000f00 */
[----:B------:R-:W-:Y:S05]  /*90d0*/  RET.REL.NODEC R2 `(_ZN7cutlass13device_kernelINS_4gemm6kernel13GemmUniversalIN4cute5tupleIJiiiiEEENS1_10collective13CollectiveMmaINS1_35MainloopSm100TmaUmmaWarpSpecializedILi34ELi2ELi4ENS5_IJNS4_1CILi1EEESB_SB_EEEEENS5_IJNSA_ILi128EEENSA_ILi64EEENSA_ILi32EEEEEENS_12float_e5m2_tENS5_IJlSB_lEEESI_SJ_NS4_8TiledMMAINS4_8MMA_AtomIJNS4_10MMA_TraitsINS4_19SM100_MMA_F8F6F4_SSEJSI_SI_fSE_SF_NS4_17integral_constantINS4_4UMMA5MajorELSQ_0EEESR_NSO_INSP_7ScaleInELSS_0EEEST_EEEEEENS4_6LayoutISC_NS5_IJNSA_ILi0EEESX_SX_EEEEENS5_IJNS4_10UnderscoreES10_S10_EEEEENS4_13SM90_TMA_LOADENS4_14ComposedLayoutINS4_7SwizzleILi1ELi4ELi3EEENS4_18smem_ptr_flag_bitsILi8EEENSW_INS5_IJNSA_ILi8EEESG_EEENS5_IJSG_SB_EEEEEEEvNS4_8identityES13_S1D_vS1E_EENS_8epilogue10collective18CollectiveEpilogueINS1G_23Sm100TmaWarpSpecializedILi1ELi1ELi64ELb0ELb0EEEJSH_NS5_IJNSW_ISE_SB_EENSW_ISF_SB_EEEEESI_SJ_SI_SJ_NS1G_6fusion15FusionCallbacksIS1K_NS1O_17LinearCombinationISI_fSI_fLNS_15FloatRoundStyleE2EEESH_S1N_JEEENS4_5SM1004TMEM4LOAD26SM100_TMEM_LOAD_32dp32b64xES13_NS14_INS15_ILi2ELi4ELi3EEES18_NSW_INS5_IJS19_SF_EEENS5_IJSF_SB_EEEEEEENS4_39AutoVectorizingCopyWithAssumedAlignmentILi128EEENS4_14SM90_TMA_STOREES22_S24_S24_EEEvvEEEEvNT_6ParamsE) ;  /* 0xffffff6c02c87950 */ /* 0x000fea0003c3ffff */
        .weak           $__internal_2_$__cuda_sm10x_tcgen05_guardrail_trap_unallocated_columns_being_dealloced
        .type           $__internal_2_$__cuda_sm10x_tcgen05_guardrail_trap_unallocated_columns_being_dealloced,@function
        .size           $__internal_2_$__cuda_sm10x_tcgen05_guardrail_trap_unallocated_columns_being_dealloced,(.L_x_219 - $__internal_2_$__cuda_sm10x_tcgen05_guardrail_trap_unallocated_columns_being_dealloced)
$__internal_2_$__cuda_sm10x_tcgen05_guardrail_trap_unallocated_columns_being_dealloced:
[----:B------:R-:W-:Y:S05]  /*90e0*/  BPT.TRAP 0x1 ;  /* 0x000000040000795c */ /* 0x000fea0000300000 */
[----:B------:R-:W-:-:S04]  /*90f0*/  HFMA2 R3, -RZ, RZ, 0, 0 ;  /* 0x00000000ff037431 */ /* 0x000fc800000001ff */
[----:B------:R-:W-:Y:S05]  /*9100*/  RET.REL.NODEC R2 `(_ZN7cutlass13device_kernelINS_4gemm6kernel13GemmUniversalIN4cute5tupleIJiiiiEEENS1_10collective13CollectiveMmaINS1_35MainloopSm100TmaUmmaWarpSpecializedILi34ELi2ELi4ENS5_IJNS4_1CILi1EEESB_SB_EEEEENS5_IJNSA_ILi128EEENSA_ILi64EEENSA_ILi32EEEEEENS_12float_e5m2_tENS5_IJlSB_lEEESI_SJ_NS4_8TiledMMAINS4_8MMA_AtomIJNS4_10MMA_TraitsINS4_19SM100_MMA_F8F6F4_SSEJSI_SI_fSE_SF_NS4_17integral_constantINS4_4UMMA5MajorELSQ_0EEESR_NSO_INSP_7ScaleInELSS_0EEEST_EEEEEENS4_6LayoutISC_NS5_IJNSA_ILi0EEESX_SX_EEEEENS5_IJNS4_10UnderscoreES10_S10_EEEEENS4_13SM90_TMA_LOADENS4_14ComposedLayoutINS4_7SwizzleILi1ELi4ELi3EEENS4_18smem_ptr_flag_bitsILi8EEENSW_INS5_IJNSA_ILi8EEESG_EEENS5_IJSG_SB_EEEEEEEvNS4_8identityES13_S1D_vS1E_EENS_8epilogue10collective18CollectiveEpilogueINS1G_23Sm100TmaWarpSpecializedILi1ELi1ELi64ELb0ELb0EEEJSH_NS5_IJNSW_ISE_SB_EENSW_ISF_SB_EEEEESI_SJ_SI_SJ_NS1G_6fusion15FusionCallbacksIS1K_NS1O_17LinearCombinationISI_fSI_fLNS_15FloatRoundStyleE2EEESH_S1N_JEEENS4_5SM1004TMEM4LOAD26SM100_TMEM_LOAD_32dp32b64xES13_NS14_INS15_ILi2ELi4ELi3EEES18_NSW_INS5_IJS19_SF_EEENS5_IJSF_SB_EEEEEEENS4_39AutoVectorizingCopyWithAssumedAlignmentILi128EEENS4_14SM90_TMA_STOREES22_S24_S24_EEEvvEEEEvNT_6ParamsE) ;  /* 0xffffff6c02bc7950 */ /* 0x000fea0003c3ffff */
.L_x_218:
[----:B------:R-:W-:-:S00]  /*9110*/  BRA `(.L_x_218) ;  /* 0xfffffffc00fc7947 */ /* 0x000fc0000383ffff */
[----:B------:R-:W-:-:S00]  /*9120*/  NOP ;  /* 0x0000000000007918 */ /* 0x000fc00000000000 */
        /* <DEDUP_REMOVED lines=13> */
.L_x_219:


//--------------------- .nv.global.init           --------------------------
	.section	.nv.global.init,"aw",@progbits
.nv.global.init:
	.type		$str$27,@object
	.size		$str$27,($str$28 - $str$27)
$str$27:
        /*0000*/ 	.byte	0x28, 0x61, 0x64, 0x64, 0x72, 0x65, 0x73, 0x73, 0x20, 0x26, 0x20, 0x6d, 0x61, 0x73, 0x6b, 0x29
        /*0010*/ 	.byte	0x20, 0x3d, 0x3d, 0x20, 0x30, 0x00
	.type		$str$28,@object
	.size		$str$28,($str$26 - $str$28)
$str$28:
        /*0016*/ 	.byte	0x2f, 0x74, 0x6d, 0x70, 0x2f, 0x63, 0x75, 0x74, 0x6c, 0x61, 0x73, 0x73, 0x5f, 0x73, 0x77, 0x65
        /*0026*/ 	.byte	0x65, 0x70, 0x5f, 0x73, 0x72, 0x63, 0x2f, 0x69, 0x6e, 0x63, 0x6c, 0x75, 0x64, 0x65, 0x2f, 0x63
        /*0036*/ 	.byte	0x75, 0x74, 0x65, 0x2f, 0x70, 0x6f, 0x69, 0x6e, 0x74, 0x65, 0x72, 0x5f, 0x66, 0x6c, 0x61, 0x67
        /*0046*/ 	.byte	0x67, 0x65, 0x64, 0x2e, 0x68, 0x70, 0x70, 0x00
	.type		$str$26,@object
	.size		$str$26,($str$25 - $str$26)
$str$26:
        /*004e*/ 	.byte	0x2f, 0x74, 0x6d, 0x70, 0x2f, 0x63, 0x75, 0x74, 0x6c, 0x61, 0x73, 0x73, 0x5f, 0x73, 0x77, 0x65
        /*005e*/ 	.byte	0x65, 0x70, 0x5f, 0x73, 0x72, 0x63, 0x2f, 0x69, 0x6e, 0x63, 0x6c, 0x75, 0x64, 0x65, 0x2f, 0x63
        /*006e*/ 	.byte	0x75, 0x74, 0x65, 0x2f, 0x61, 0x74, 0x6f, 0x6d, 0x2f, 0x63, 0x6f, 0x70, 0x79, 0x5f, 0x74, 0x72
        /*007e*/ 	.byte	0x61, 0x69, 0x74, 0x73, 0x5f, 0x73, 0x6d, 0x31, 0x30, 0x30, 0x2e, 0x68, 0x70, 0x70, 0x00
	.type		$str$25,@object
	.size		$str$25,(__unnamed_1 - $str$25)
$str$25:
        /*008d*/ 	.byte	0x28, 0x28, 0x75, 0x69, 0x6e, 0x74, 0x33, 0x32, 0x5f, 0x74, 0x28, 0x74, 0x68, 0x72, 0x65, 0x61
        /*009d*/ 	.byte	0x64, 0x49, 0x64, 0x78, 0x2e, 0x78, 0x29, 0x20, 0x2f, 0x20, 0x33, 0x32, 0x29, 0x20, 0x25, 0x20
        /*00ad*/ 	.byte	0x34, 0x29, 0x20, 0x3d, 0x3d, 0x20, 0x28, 0x28, 0x28, 0x74, 0x6d, 0x65, 0x6d, 0x5f, 0x61, 0x64
        /*00bd*/ 	.byte	0x64, 0x72, 0x20, 0x3e, 0x3e, 0x20, 0x31, 0x36, 0x29, 0x20, 0x2f, 0x20, 0x33, 0x32, 0x29, 0x20
        /*00cd*/ 	.byte	0x25, 0x20, 0x34, 0x29, 0x00
	.type		__unnamed_1,@object
	.size		__unnamed_1,(__unnamed_2 - __unnamed_1)
__unnamed_1:
        /*00d2*/ 	.byte	0x61, 0x75, 0x74, 0x6f, 0x20, 0x63, 0x75, 0x74, 0x65, 0x3a, 0x3a, 0x61, 0x73, 0x5f, 0x70, 0x6f
        /* <DEDUP_REMOVED lines=24> */
        /*0262*/ 	.byte	0x43, 0x3c, 0x38, 0x31, 0x39, 0x32, 0x3e, 0x3e, 0x3e, 0x3e, 0x5d, 0x00
	.type		__unnamed_2,@object
	.size		__unnamed_2,(.L_2 - __unnamed_2)
__unnamed_2:
        /* <DEDUP_REMOVED lines=42> */
        /*050e*/ 	.byte	0x3e, 0x3e, 0x3e, 0x3e, 0x5d, 0x00
.L_2:


//--------------------- .nv.shared._ZN7cutlass13device_kernelINS_4gemm6kernel13GemmUniversalIN4cute5tupleIJiiiiEEENS1_10collective13CollectiveMmaINS1_35MainloopSm100TmaUmmaWarpSpecializedILi34ELi2ELi4ENS5_IJNS4_1CILi1EEESB_SB_EEEEENS5_IJNSA_ILi128EEENSA_ILi64EEENSA_ILi32EEEEEENS_12float_e5m2_tENS5_IJlSB_lEEESI_SJ_NS4_8TiledMMAINS4_8MMA_AtomIJNS4_10MMA_TraitsINS4_19SM100_MMA_F8F6F4_SSEJSI_SI_fSE_SF_NS4_17integral_constantINS4_4UMMA5MajorELSQ_0EEESR_NSO_INSP_7ScaleInELSS_0EEEST_EEEEEENS4_6LayoutISC_NS5_IJNSA_ILi0EEESX_SX_EEEEENS5_IJNS4_10UnderscoreES10_S10_EEEEENS4_13SM90_TMA_LOADENS4_14ComposedLayoutINS4_7SwizzleILi1ELi4ELi3EEENS4_18smem_ptr_flag_bitsILi8EEENSW_INS5_IJNSA_ILi8EEESG_EEENS5_IJSG_SB_EEEEEEEvNS4_8identityES13_S1D_vS1E_EENS_8epilogue10collective18CollectiveEpilogueINS1G_23Sm100TmaWarpSpecializedILi1ELi1ELi64ELb0ELb0EEEJSH_NS5_IJNSW_ISE_SB_EENSW_ISF_SB_EEEEESI_SJ_SI_SJ_NS1G_6fusion15FusionCallbacksIS1K_NS1O_17LinearCombinationISI_fSI_fLNS_15FloatRoundStyleE2EEESH_S1N_JEEENS4_5SM1004TMEM4LOAD26SM100_TMEM_LOAD_32dp32b64xES13_NS14_INS15_ILi2ELi4ELi3EEES18_NSW_INS5_IJS19_SF_EEENS5_IJSF_SB_EEEEEEENS4_39AutoVectorizingCopyWithAssumedAlignmentILi128EEENS4_14SM90_TMA_STOREES22_S24_S24_EEEvvEEEEvNT_6ParamsE --------------------------
	.section	.nv.shared._ZN7cutlass13device_kernelINS_4gemm6kernel13GemmUniversalIN4cute5tupleIJiiiiEEENS1_10collective13CollectiveMmaINS1_35MainloopSm100TmaUmmaWarpSpecializedILi34ELi2ELi4ENS5_IJNS4_1CILi1EEESB_SB_EEEEENS5_IJNSA_ILi128EEENSA_ILi64EEENSA_ILi32EEEEEENS_12float_e5m2_tENS5_IJlSB_lEEESI_SJ_NS4_8TiledMMAINS4_8MMA_AtomIJNS4_10MMA_TraitsINS4_19SM100_MMA_F8F6F4_SSEJSI_SI_fSE_SF_NS4_17integral_constantINS4_4UMMA5MajorELSQ_0EEESR_NSO_INSP_7ScaleInELSS_0EEEST_EEEEEENS4_6LayoutISC_NS5_IJNSA_ILi0EEESX_SX_EEEEENS5_IJNS4_10UnderscoreES10_S10_EEEEENS4_13SM90_TMA_LOADENS4_14ComposedLayoutINS4_7SwizzleILi1ELi4ELi3EEENS4_18smem_ptr_flag_bitsILi8EEENSW_INS5_IJNSA_ILi8EEESG_EEENS5_IJSG_SB_EEEEEEEvNS4_8identityES13_S1D_vS1E_EENS_8epilogue10collective18CollectiveEpilogueINS1G_23Sm100TmaWarpSpecializedILi1ELi1ELi64ELb0ELb0EEEJSH_NS5_IJNSW_ISE_SB_EENSW_ISF_SB_EEEEESI_SJ_SI_SJ_NS1G_6fusion15FusionCallbacksIS1K_NS1O_17LinearCombinationISI_fSI_fLNS_15FloatRoundStyleE2EEESH_S1N_JEEENS4_5SM1004TMEM4LOAD26SM100_TMEM_LOAD_32dp32b64xES13_NS14_INS15_ILi2ELi4ELi3EEES18_NSW_INS5_IJS19_SF_EEENS5_IJSF_SB_EEEEEEENS4_39AutoVectorizingCopyWithAssumedAlignmentILi128EEENS4_14SM90_TMA_STOREES22_S24_S24_EEEvvEEEEvNT_6ParamsE,"aw",@nobits
	.sectionflags	@""
	.align	16
	.zero		1024


//--------------------- .nv.shared.reserved.0     --------------------------
	.section	.nv.shared.reserved.0,"aw",@nobits
	.weak		__nv_reservedSMEM_offset_0_alias
	.size		__nv_reservedSMEM_offset_0_alias, 0, 64
	.other		__nv_reservedSMEM_offset_0_alias,@"STO_CUDA_RESERVED_SHARED STV_DEFAULT"
__nv_reservedSMEM_offset_0_alias:
	.zero		0
.nv.shared.reserved.0:
	.zero		64
	.weak		__nv_reservedSMEM_tcgen05_partition
	.type		__nv_reservedSMEM_tcgen05_partition,@object
	.size		__nv_reservedSMEM_tcgen05_partition,(.L_0 - __nv_reservedSMEM_tcgen05_partition)
__nv_reservedSMEM_tcgen05_partition:
	.zero		32
.L_0:


//--------------------- .nv.global                --------------------------
	.section	.nv.global,"aw",@nobits
.nv.global:
	.type		_ZN40_INTERNAL_926fd9bc_4_k_cu_8a8e14f6_244484cute1_E,@object
	.size		_ZN40_INTERNAL_926fd9bc_4_k_cu_8a8e14f6_244484cute1_E,(_ZN40_INTERNAL_926fd9bc_4_k_cu_8a8e14f6_244484cuda3std3__45__cpo6cbeginE - _ZN40_INTERNAL_926fd9bc_4_k_cu_8a8e14f6_244484cute1_E)
_ZN40_INTERNAL_926fd9bc_4_k_cu_8a8e14f6_244484cute1_E:
	.zero		1
	.type		_ZN40_INTERNAL_926fd9bc_4_k_cu_8a8e14f6_244484cuda3std3__45__cpo6cbeginE,@object
	.size		_ZN40_INTERNAL_926fd9bc_4_k_cu_8a8e14f6_244484cuda3std3__45__cpo6cbeginE,(_ZN40_INTERNAL_926fd9bc_4_k_cu_8a8e14f6_244484cuda3std3__48in_placeE - _ZN40_INTERNAL_926fd9bc_4_k_cu_8a8e14f6_244484cuda3std3__45__cpo6cbeginE)
_ZN40_INTERNAL_926fd9bc_4_k_cu_8a8e14f6_244484cuda3std3__45__cpo6cbeginE:
	.zero		1
	.type		_ZN40_INTERNAL_926fd9bc_4_k_cu_8a8e14f6_244484cuda3std3__48in_placeE,@object
	.size		_ZN40_INTERNAL_926fd9bc_4_k_cu_8a8e14f6_244484cuda3std3__48in_placeE,(_ZN40_INTERNAL_926fd9bc_4_k_cu_8a8e14f6_244484cuda3std6ranges3__45__cpo9iter_moveE - _ZN40_INTERNAL_926fd9bc_4_k_cu_8a8e14f6_244484cuda3std3__48in_placeE)
_ZN40_INTERNAL_926fd9bc_4_k_cu_8a8e14f6_244484cuda3std3__48in_placeE:
	.zero		1
	.type		_ZN40_INTERNAL_926fd9bc_4_k_cu_8a8e14f6_244484cuda3std6ranges3__45__cpo9iter_moveE,@object
	.size		_ZN40_INTERNAL_926fd9bc_4_k_cu_8a8e14f6_244484cuda3std6ranges3__45__cpo9iter_moveE,(_ZN40_INTERNAL_926fd9bc_4_k_cu_8a8e14f6_244484cuda3std3__45__cpo5beginE - _ZN40_INTERNAL_926fd9bc_4_k_cu_8a8e14f6_244484cuda3std6ranges3__45__cpo9iter_moveE)
_ZN40_INTERNAL_926fd9bc_4_k_cu_8a8e14f6_244484cuda3std6ranges3__45__cpo9iter_moveE:
	.zero		1
	.type		_ZN40_INTERNAL_926fd9bc_4_k_cu_8a8e14f6_244484cuda3std3__45__cpo5beginE,@object
	.size		_ZN40_INTERNAL_926fd9bc_4_k_cu_8a8e14f6_244484cuda3std3__45__cpo5beginE,(_ZN40_INTERNAL_926fd9bc_4_k_cu_8a8e14f6_244484cuda3std3__442_GLOBAL__N__926fd9bc_4_k_cu_8a8e14f6_244486ignoreE - _ZN40_INTERNAL_926fd9bc_4_k_cu_8a8e14f6_244484cuda3std3__45__cpo5beginE)
_ZN40_INTERNAL_926fd9bc_4_k_cu_8a8e14f6_244484cuda3std3__45__cpo5beginE:
	.zero		1
	.type		_ZN40_INTERNAL_926fd9bc_4_k_cu_8a8e14f6_244484cuda3std3__442_GLOBAL__N__926fd9bc_4_k_cu_8a8e14f6_244486ignoreE,@object
	.size		_ZN40_INTERNAL_926fd9bc_4_k_cu_8a8e14f6_244484cuda3std3__442_GLOBAL__N__926fd9bc_4_k_cu_8a8e14f6_244486ignoreE,(_ZN40_INTERNAL_926fd9bc_4_k_cu_8a8e14f6_244484cute7productE - _ZN40_INTERNAL_926fd9bc_4_k_cu_8a8e14f6_244484cuda3std3__442_GLOBAL__N__926fd9bc_4_k_cu_8a8e14f6_244486ignoreE)
_ZN40_INTERNAL_926fd9bc_4_k_cu_8a8e14f6_244484cuda3std3__442_GLOBAL__N__926fd9bc_4_k_cu_8a8e14f6_244486ignoreE:
	.zero		1
	.type		_ZN40_INTERNAL_926fd9bc_4_k_cu_8a8e14f6_244484cute7productE,@object
	.size		_ZN40_INTERNAL_926fd9bc_4_k_cu_8a8e14f6_244484cute7productE,(_ZN40_INTERNAL_926fd9bc_4_k_cu_8a8e14f6_244484cuda3std3__45__cpo3endE - _ZN40_INTERNAL_926fd9bc_4_k_cu_8a8e14f6_244484cute7productE)
_ZN40_INTERNAL_926fd9bc_4_k_cu_8a8e14f6_244484cute7productE:
	.zero		1
	.type		_ZN40_INTERNAL_926fd9bc_4_k_cu_8a8e14f6_244484cuda3std3__45__cpo3endE,@object
	.size		_ZN40_INTERNAL_926fd9bc_4_k_cu_8a8e14f6_244484cuda3std3__45__cpo3endE,(_ZN40_INTERNAL_926fd9bc_4_k_cu_8a8e14f6_244484cuda3std3__419piecewise_constructE - _ZN40_INTERNAL_926fd9bc_4_k_cu_8a8e14f6_244484cuda3std3__45__cpo3endE)
_ZN40_INTERNAL_926fd9bc_4_k_cu_8a8e14f6_244484cuda3std3__45__cpo3endE:
	.zero		1
	.type		_ZN40_INTERNAL_926fd9bc_4_k_cu_8a8e14f6_244484cuda3std3__419piecewise_constructE,@object
	.size		_ZN40_INTERNAL_926fd9bc_4_k_cu_8a8e14f6_244484cuda3std3__419piecewise_constructE,(_ZN40_INTERNAL_926fd9bc_4_k_cu_8a8e14f6_244484cuda3std3__45__cpo4cendE - _ZN40_INTERNAL_926fd9bc_4_k_cu_8a8e14f6_244484cuda3std3__419piecewise_constructE)
_ZN40_INTERNAL_926fd9bc_4_k_cu_8a8e14f6_244484cuda3std3__419piecewise_constructE:
	.zero		1
	.type		_ZN40_INTERNAL_926fd9bc_4_k_cu_8a8e14f6_244484cuda3std3__45__cpo4cendE,@object
	.size		_ZN40_INTERNAL_926fd9bc_4_k_cu_8a8e14f6_244484cuda3std3__45__cpo4cendE,(_ZN40_INTERNAL_926fd9bc_4_k_cu_8a8e14f6_244484cuda3std6ranges3__45__cpo4swapE - _ZN40_INTERNAL_926fd9bc_4_k_cu_8a8e14f6_244484cuda3std3__45__cpo4cendE)
_ZN40_INTERNAL_926fd9bc_4_k_cu_8a8e14f6_244484cuda3std3__45__cpo4cendE:
	.zero		1
	.type		_ZN40_INTERNAL_926fd9bc_4_k_cu_8a8e14f6_244484cuda3std6ranges3__45__cpo4swapE,@object
	.size		_ZN40_INTERNAL_926fd9bc_4_k_cu_8a8e14f6_244484cuda3std6ranges3__45__cpo4swapE,(.L_10 - _ZN40_INTERNAL_926fd9bc_4_k_cu_8a8e14f6_244484cuda3std6ranges3__45__cpo4swapE)
_ZN40_INTERNAL_926fd9bc_4_k_cu_8a8e14f6_244484cuda3std6ranges3__45__cpo4swapE:
	.zero		1
.L_10:


//--------------------- .nv.constant0._ZN7cutlass13device_kernelINS_4gemm6kernel13GemmUniversalIN4cute5tupleIJiiiiEEENS1_10collective13CollectiveMmaINS1_35MainloopSm100TmaUmmaWarpSpecializedILi34ELi2ELi4ENS5_IJNS4_1CILi1EEESB_SB_EEEEENS5_IJNSA_ILi128EEENSA_ILi64EEENSA_ILi32EEEEEENS_12float_e5m2_tENS5_IJlSB_lEEESI_SJ_NS4_8TiledMMAINS4_8MMA_AtomIJNS4_10MMA_TraitsINS4_19SM100_MMA_F8F6F4_SSEJSI_SI_fSE_SF_NS4_17integral_constantINS4_4UMMA5MajorELSQ_0EEESR_NSO_INSP_7ScaleInELSS_0EEEST_EEEEEENS4_6LayoutISC_NS5_IJNSA_ILi0EEESX_SX_EEEEENS5_IJNS4_10UnderscoreES10_S10_EEEEENS4_13SM90_TMA_LOADENS4_14ComposedLayoutINS4_7SwizzleILi1ELi4ELi3EEENS4_18smem_ptr_flag_bitsILi8EEENSW_INS5_IJNSA_ILi8EEESG_EEENS5_IJSG_SB_EEEEEEEvNS4_8identityES13_S1D_vS1E_EENS_8epilogue10collective18CollectiveEpilogueINS1G_23Sm100TmaWarpSpecializedILi1ELi1ELi64ELb0ELb0EEEJSH_NS5_IJNSW_ISE_SB_EENSW_ISF_SB_EEEEESI_SJ_SI_SJ_NS1G_6fusion15FusionCallbacksIS1K_NS1O_17LinearCombinationISI_fSI_fLNS_15FloatRoundStyleE2EEESH_S1N_JEEENS4_5SM1004TMEM4LOAD26SM100_TMEM_LOAD_32dp32b64xES13_NS14_INS15_ILi2ELi4ELi3EEES18_NSW_INS5_IJS19_SF_EEENS5_IJSF_SB_EEEEEEENS4_39AutoVectorizingCopyWithAssumedAlignmentILi128EEENS4_14SM90_TMA_STOREES22_S24_S24_EEEvvEEEEvNT_6ParamsE --------------------------
	.section	.nv.constant0._ZN7cutlass13device_kernelINS_4gemm6kernel13GemmUniversalIN4cute5tupleIJiiiiEEENS1_10collective13CollectiveMmaINS1_35MainloopSm100TmaUmmaWarpSpecializedILi34ELi2ELi4ENS5_IJNS4_1CILi1EEESB_SB_EEEEENS5_IJNSA_ILi128EEENSA_ILi64EEENSA_ILi32EEEEEENS_12float_e5m2_tENS5_IJlSB_lEEESI_SJ_NS4_8TiledMMAINS4_8MMA_AtomIJNS4_10MMA_TraitsINS4_19SM100_MMA_F8F6F4_SSEJSI_SI_fSE_SF_NS4_17integral_constantINS4_4UMMA5MajorELSQ_0EEESR_NSO_INSP_7ScaleInELSS_0EEEST_EEEEEENS4_6LayoutISC_NS5_IJNSA_ILi0EEESX_SX_EEEEENS5_IJNS4_10UnderscoreES10_S10_EEEEENS4_13SM90_TMA_LOADENS4_14ComposedLayoutINS4_7SwizzleILi1ELi4ELi3EEENS4_18smem_ptr_flag_bitsILi8EEENSW_INS5_IJNSA_ILi8EEESG_EEENS5_IJSG_SB_EEEEEEEvNS4_8identityES13_S1D_vS1E_EENS_8epilogue10collective18CollectiveEpilogueINS1G_23Sm100TmaWarpSpecializedILi1ELi1ELi64ELb0ELb0EEEJSH_NS5_IJNSW_ISE_SB_EENSW_ISF_SB_EEEEESI_SJ_SI_SJ_NS1G_6fusion15FusionCallbacksIS1K_NS1O_17LinearCombinationISI_fSI_fLNS_15FloatRoundStyleE2EEESH_S1N_JEEENS4_5SM1004TMEM4LOAD26SM100_TMEM_LOAD_32dp32b64xES13_NS14_INS15_ILi2ELi4ELi3EEES18_NSW_INS5_IJS19_SF_EEENS5_IJSF_SB_EEEEEEENS4_39AutoVectorizingCopyWithAssumedAlignmentILi128EEENS4_14SM90_TMA_STOREES22_S24_S24_EEEvvEEEEvNT_6ParamsE,"a",@progbits
	.sectionflags	@""
	.align	4
.nv.constant0._ZN7cutlass13device_kernelINS_4gemm6kernel13GemmUniversalIN4cute5tupleIJiiiiEEENS1_10collective13CollectiveMmaINS1_35MainloopSm100TmaUmmaWarpSpecializedILi34ELi2ELi4ENS5_IJNS4_1CILi1EEESB_SB_EEEEENS5_IJNSA_ILi128EEENSA_ILi64EEENSA_ILi32EEEEEENS_12float_e5m2_tENS5_IJlSB_lEEESI_SJ_NS4_8TiledMMAINS4_8MMA_AtomIJNS4_10MMA_TraitsINS4_19SM100_MMA_F8F6F4_SSEJSI_SI_fSE_SF_NS4_17integral_constantINS4_4UMMA5MajorELSQ_0EEESR_NSO_INSP_7ScaleInELSS_0EEEST_EEEEEENS4_6LayoutISC_NS5_IJNSA_ILi0EEESX_SX_EEEEENS5_IJNS4_10UnderscoreES10_S10_EEEEENS4_13SM90_TMA_LOADENS4_14ComposedLayoutINS4_7SwizzleILi1ELi4ELi3EEENS4_18smem_ptr_flag_bitsILi8EEENSW_INS5_IJNSA_ILi8EEESG_EEENS5_IJSG_SB_EEEEEEEvNS4_8identityES13_S1D_vS1E_EENS_8epilogue10collective18CollectiveEpilogueINS1G_23Sm100TmaWarpSpecializedILi1ELi1ELi64ELb0ELb0EEEJSH_NS5_IJNSW_ISE_SB_EENSW_ISF_SB_EEEEESI_SJ_SI_SJ_NS1G_6fusion15FusionCallbacksIS1K_NS1O_17LinearCombinationISI_fSI_fLNS_15FloatRoundStyleE2EEESH_S1N_JEEENS4_5SM1004TMEM4LOAD26SM100_TMEM_LOAD_32dp32b64xES13_NS14_INS15_ILi2ELi4ELi3EEES18_NSW_INS5_IJS19_SF_EEENS5_IJSF_SB_EEEEEEENS4_39AutoVectorizingCopyWithAssumedAlignmentILi128EEENS4_14SM90_TMA_STOREES22_S24_S24_EEEvvEEEEvNT_6ParamsE:
	.zero		2944


//--------------------- SYMBOLS --------------------------

	.type		.nv.reservedSmem.offset0,@object
	.size		.nv.reservedSmem.offset0,0x4
	.type		.nv.reservedSmem.cap,@object
	.size		.nv.reservedSmem.cap,0x4
	.type		__assertfail,@function
